//
// Generated by NVIDIA NVVM Compiler
//
// Compiler Build ID: CL-36424714
// Cuda compilation tools, release 13.0, V13.0.88
// Based on NVVM 20.0.0
//

.version 9.0
.target sm_100
.address_size 64

	// .globl	_Z10knn_kernelPK6float2iS1_iP4Pairi
.extern .shared .align 16 .b8 shared_mem[];

.visible .entry _Z10knn_kernelPK6float2iS1_iP4Pairi(
	.param .u64 .ptr .align 1 _Z10knn_kernelPK6float2iS1_iP4Pairi_param_0,
	.param .u32 _Z10knn_kernelPK6float2iS1_iP4Pairi_param_1,
	.param .u64 .ptr .align 1 _Z10knn_kernelPK6float2iS1_iP4Pairi_param_2,
	.param .u32 _Z10knn_kernelPK6float2iS1_iP4Pairi_param_3,
	.param .u64 .ptr .align 1 _Z10knn_kernelPK6float2iS1_iP4Pairi_param_4,
	.param .u32 _Z10knn_kernelPK6float2iS1_iP4Pairi_param_5
)
{
	.local .align 16 .b8 	__local_depot0[256];
	.reg .b64 	%SP;
	.reg .b64 	%SPL;
	.reg .pred 	%p<243>;
	.reg .b32 	%r<1104>;
	.reg .b32 	%f<162>;
	.reg .b64 	%rd<73>;

	mov.u64 	%SPL, __local_depot0;
	ld.param.u64 	%rd10, [_Z10knn_kernelPK6float2iS1_iP4Pairi_param_0];
	ld.param.u32 	%r229, [_Z10knn_kernelPK6float2iS1_iP4Pairi_param_1];
	ld.param.u32 	%r227, [_Z10knn_kernelPK6float2iS1_iP4Pairi_param_3];
	ld.param.u64 	%rd12, [_Z10knn_kernelPK6float2iS1_iP4Pairi_param_4];
	ld.param.u32 	%r228, [_Z10knn_kernelPK6float2iS1_iP4Pairi_param_5];
	cvta.to.global.u64 	%rd1, %rd12;
	add.u64 	%rd2, %SPL, 0;
	mov.u32 	%r1, %tid.x;
	and.b32  	%r1103, %r1, 31;
	shr.u32 	%r3, %r1, 5;
	mov.u32 	%r4, %ntid.x;
	shr.u32 	%r5, %r4, 5;
	mov.u32 	%r230, %ctaid.x;
	mad.lo.s32 	%r6, %r5, %r230, %r3;
	setp.ge.s32 	%p2, %r6, %r229;
	@%p2 bra 	$L__BB0_266;
	setp.ne.s32 	%p3, %r1103, 0;
	@%p3 bra 	$L__BB0_3;
	cvta.to.global.u64 	%rd14, %rd10;
	mul.wide.s32 	%rd15, %r6, 8;
	add.s64 	%rd16, %rd14, %rd15;
	ld.global.v2.u32 	{%r1025, %r1026}, [%rd16];
$L__BB0_3:
	shfl.sync.idx.b32	%r11|%p4, %r1025, 0, 31, -1;
	shfl.sync.idx.b32	%r12|%p5, %r1026, 0, 31, -1;
	shr.s32 	%r13, %r228, 5;
	setp.lt.s32 	%p6, %r13, 1;
	@%p6 bra 	$L__BB0_5;
	mov.b32 	%r232, 2139095039;
	mov.b32 	%r233, -1;
	st.local.v2.u32 	[%rd2], {%r233, %r232};
$L__BB0_5:
	setp.lt.s32 	%p7, %r13, 2;
	@%p7 bra 	$L__BB0_7;
	mov.b32 	%r234, 2139095039;
	mov.b32 	%r235, -1;
	st.local.v2.u32 	[%rd2+8], {%r235, %r234};
$L__BB0_7:
	setp.lt.s32 	%p8, %r13, 3;
	@%p8 bra 	$L__BB0_9;
	mov.b32 	%r236, 2139095039;
	mov.b32 	%r237, -1;
	st.local.v2.u32 	[%rd2+16], {%r237, %r236};
$L__BB0_9:
	setp.lt.s32 	%p9, %r13, 4;
	@%p9 bra 	$L__BB0_11;
	mov.b32 	%r238, 2139095039;
	mov.b32 	%r239, -1;
	st.local.v2.u32 	[%rd2+24], {%r239, %r238};
$L__BB0_11:
	setp.lt.s32 	%p10, %r13, 5;
	@%p10 bra 	$L__BB0_13;
	mov.b32 	%r240, 2139095039;
	mov.b32 	%r241, -1;
	st.local.v2.u32 	[%rd2+32], {%r241, %r240};
$L__BB0_13:
	setp.lt.s32 	%p11, %r13, 6;
	@%p11 bra 	$L__BB0_15;
	mov.b32 	%r242, 2139095039;
	mov.b32 	%r243, -1;
	st.local.v2.u32 	[%rd2+40], {%r243, %r242};
$L__BB0_15:
	setp.lt.s32 	%p12, %r13, 7;
	@%p12 bra 	$L__BB0_17;
	mov.b32 	%r244, 2139095039;
	mov.b32 	%r245, -1;
	st.local.v2.u32 	[%rd2+48], {%r245, %r244};
$L__BB0_17:
	setp.lt.s32 	%p13, %r13, 8;
	@%p13 bra 	$L__BB0_19;
	mov.b32 	%r246, 2139095039;
	mov.b32 	%r247, -1;
	st.local.v2.u32 	[%rd2+56], {%r247, %r246};
$L__BB0_19:
	setp.lt.s32 	%p14, %r13, 9;
	@%p14 bra 	$L__BB0_21;
	mov.b32 	%r248, 2139095039;
	mov.b32 	%r249, -1;
	st.local.v2.u32 	[%rd2+64], {%r249, %r248};
$L__BB0_21:
	setp.lt.s32 	%p15, %r13, 10;
	@%p15 bra 	$L__BB0_23;
	mov.b32 	%r250, 2139095039;
	mov.b32 	%r251, -1;
	st.local.v2.u32 	[%rd2+72], {%r251, %r250};
$L__BB0_23:
	setp.lt.s32 	%p16, %r13, 11;
	@%p16 bra 	$L__BB0_25;
	mov.b32 	%r252, 2139095039;
	mov.b32 	%r253, -1;
	st.local.v2.u32 	[%rd2+80], {%r253, %r252};
$L__BB0_25:
	setp.lt.s32 	%p17, %r13, 12;
	@%p17 bra 	$L__BB0_27;
	mov.b32 	%r254, 2139095039;
	mov.b32 	%r255, -1;
	st.local.v2.u32 	[%rd2+88], {%r255, %r254};
$L__BB0_27:
	setp.lt.s32 	%p18, %r13, 13;
	@%p18 bra 	$L__BB0_29;
	mov.b32 	%r256, 2139095039;
	mov.b32 	%r257, -1;
	st.local.v2.u32 	[%rd2+96], {%r257, %r256};
$L__BB0_29:
	setp.lt.s32 	%p19, %r13, 14;
	@%p19 bra 	$L__BB0_31;
	mov.b32 	%r258, 2139095039;
	mov.b32 	%r259, -1;
	st.local.v2.u32 	[%rd2+104], {%r259, %r258};
$L__BB0_31:
	setp.lt.s32 	%p20, %r13, 15;
	@%p20 bra 	$L__BB0_33;
	mov.b32 	%r260, 2139095039;
	mov.b32 	%r261, -1;
	st.local.v2.u32 	[%rd2+112], {%r261, %r260};
$L__BB0_33:
	setp.lt.s32 	%p21, %r13, 16;
	@%p21 bra 	$L__BB0_35;
	mov.b32 	%r262, 2139095039;
	mov.b32 	%r263, -1;
	st.local.v2.u32 	[%rd2+120], {%r263, %r262};
$L__BB0_35:
	setp.lt.s32 	%p22, %r13, 17;
	@%p22 bra 	$L__BB0_37;
	mov.b32 	%r264, 2139095039;
	mov.b32 	%r265, -1;
	st.local.v2.u32 	[%rd2+128], {%r265, %r264};
$L__BB0_37:
	setp.lt.s32 	%p23, %r13, 18;
	@%p23 bra 	$L__BB0_39;
	mov.b32 	%r266, 2139095039;
	mov.b32 	%r267, -1;
	st.local.v2.u32 	[%rd2+136], {%r267, %r266};
$L__BB0_39:
	setp.lt.s32 	%p24, %r13, 19;
	@%p24 bra 	$L__BB0_41;
	mov.b32 	%r268, 2139095039;
	mov.b32 	%r269, -1;
	st.local.v2.u32 	[%rd2+144], {%r269, %r268};
$L__BB0_41:
	setp.lt.s32 	%p25, %r13, 20;
	@%p25 bra 	$L__BB0_43;
	mov.b32 	%r270, 2139095039;
	mov.b32 	%r271, -1;
	st.local.v2.u32 	[%rd2+152], {%r271, %r270};
$L__BB0_43:
	setp.lt.s32 	%p26, %r13, 21;
	@%p26 bra 	$L__BB0_45;
	mov.b32 	%r272, 2139095039;
	mov.b32 	%r273, -1;
	st.local.v2.u32 	[%rd2+160], {%r273, %r272};
$L__BB0_45:
	setp.lt.s32 	%p27, %r13, 22;
	@%p27 bra 	$L__BB0_47;
	mov.b32 	%r274, 2139095039;
	mov.b32 	%r275, -1;
	st.local.v2.u32 	[%rd2+168], {%r275, %r274};
$L__BB0_47:
	setp.lt.s32 	%p28, %r13, 23;
	@%p28 bra 	$L__BB0_49;
	mov.b32 	%r276, 2139095039;
	mov.b32 	%r277, -1;
	st.local.v2.u32 	[%rd2+176], {%r277, %r276};
$L__BB0_49:
	setp.lt.s32 	%p29, %r13, 24;
	@%p29 bra 	$L__BB0_51;
	mov.b32 	%r278, 2139095039;
	mov.b32 	%r279, -1;
	st.local.v2.u32 	[%rd2+184], {%r279, %r278};
$L__BB0_51:
	setp.lt.s32 	%p30, %r13, 25;
	@%p30 bra 	$L__BB0_53;
	mov.b32 	%r280, 2139095039;
	mov.b32 	%r281, -1;
	st.local.v2.u32 	[%rd2+192], {%r281, %r280};
$L__BB0_53:
	setp.lt.s32 	%p31, %r13, 26;
	@%p31 bra 	$L__BB0_55;
	mov.b32 	%r282, 2139095039;
	mov.b32 	%r283, -1;
	st.local.v2.u32 	[%rd2+200], {%r283, %r282};
$L__BB0_55:
	setp.lt.s32 	%p32, %r13, 27;
	@%p32 bra 	$L__BB0_57;
	mov.b32 	%r284, 2139095039;
	mov.b32 	%r285, -1;
	st.local.v2.u32 	[%rd2+208], {%r285, %r284};
$L__BB0_57:
	setp.lt.s32 	%p33, %r13, 28;
	@%p33 bra 	$L__BB0_59;
	mov.b32 	%r286, 2139095039;
	mov.b32 	%r287, -1;
	st.local.v2.u32 	[%rd2+216], {%r287, %r286};
$L__BB0_59:
	setp.lt.s32 	%p34, %r13, 29;
	@%p34 bra 	$L__BB0_61;
	mov.b32 	%r288, 2139095039;
	mov.b32 	%r289, -1;
	st.local.v2.u32 	[%rd2+224], {%r289, %r288};
$L__BB0_61:
	setp.lt.s32 	%p35, %r13, 30;
	@%p35 bra 	$L__BB0_63;
	mov.b32 	%r290, 2139095039;
	mov.b32 	%r291, -1;
	st.local.v2.u32 	[%rd2+232], {%r291, %r290};
$L__BB0_63:
	setp.lt.s32 	%p36, %r13, 31;
	@%p36 bra 	$L__BB0_65;
	mov.b32 	%r292, 2139095039;
	mov.b32 	%r293, -1;
	st.local.v2.u32 	[%rd2+240], {%r293, %r292};
$L__BB0_65:
	setp.lt.s32 	%p37, %r13, 32;
	@%p37 bra 	$L__BB0_67;
	mov.b32 	%r294, 2139095039;
	mov.b32 	%r295, -1;
	st.local.v2.u32 	[%rd2+248], {%r295, %r294};
$L__BB0_67:
	setp.ne.s32 	%p38, %r1103, 0;
	mul.lo.s32 	%r296, %r228, %r5;
	shl.b32 	%r297, %r296, 3;
	mov.u32 	%r298, shared_mem;
	add.s32 	%r299, %r298, %r297;
	add.s32 	%r14, %r299, 2048;
	shl.b32 	%r300, %r296, 4;
	add.s32 	%r301, %r14, %r300;
	shl.b32 	%r302, %r3, 2;
	add.s32 	%r15, %r301, %r302;
	@%p38 bra 	$L__BB0_69;
	mov.b32 	%r303, 0;
	st.shared.u32 	[%r15], %r303;
$L__BB0_69:
	bar.warp.sync 	-1;
	setp.lt.s32 	%p39, %r227, 1;
	@%p39 bra 	$L__BB0_148;
	mul.lo.s32 	%r16, %r228, %r3;
	add.s32 	%r17, %r228, -1;
	shl.b32 	%r18, %r228, 1;
	mul.lo.s32 	%r305, %r18, %r3;
	shl.b32 	%r306, %r305, 3;
	add.s32 	%r19, %r14, %r306;
	setp.ge.s32 	%p40, %r1103, %r18;
	setp.lt.s32 	%p41, %r228, 1;
	add.s32 	%r20, %r16, %r1103;
	add.s32 	%r21, %r13, -1;
	and.b32  	%r307, %r13, 7;
	add.s32 	%r22, %r307, -1;
	and.b32  	%r23, %r13, 3;
	add.s32 	%r24, %r17, %r228;
	and.b32  	%r308, %r18, 6;
	add.s32 	%r25, %r308, -1;
	and.b32  	%r26, %r13, 2147483632;
	and.b32  	%r27, %r228, 480;
	and.b32  	%r28, %r228, 224;
	and.b32  	%r29, %r13, 2147483640;
	and.b32  	%r30, %r228, 96;
	and.b32  	%r31, %r228, 32;
	or.pred  	%p1, %p40, %p41;
	and.b32  	%r32, %r18, -8;
	and.b32  	%r33, %r228, 3;
	and.b32  	%r34, %r228, 1;
	mov.b32 	%f1, %r12;
	mov.b32 	%f2, %r11;
	mov.b32 	%r1027, 0;
$L__BB0_71:
	add.s32 	%r36, %r1027, 256;
	setp.gt.s32 	%p42, %r36, %r227;
	sub.s32 	%r309, %r227, %r1027;
	selp.b32 	%r37, %r309, 256, %p42;
	setp.ge.s32 	%p43, %r1, %r37;
	@%p43 bra 	$L__BB0_74;
	mov.u32 	%r1028, %r1;
$L__BB0_73:
	ld.param.u64 	%rd71, [_Z10knn_kernelPK6float2iS1_iP4Pairi_param_2];
	shl.b32 	%r310, %r1028, 3;
	mov.u32 	%r311, shared_mem;
	add.s32 	%r312, %r311, %r310;
	add.s32 	%r313, %r1028, %r1027;
	cvta.to.global.u64 	%rd17, %rd71;
	mul.wide.s32 	%rd18, %r313, 8;
	add.s64 	%rd19, %rd17, %rd18;
	ld.global.v2.f32 	{%f34, %f35}, [%rd19];
	st.shared.v2.f32 	[%r312], {%f34, %f35};
	add.s32 	%r1028, %r1028, %r4;
	setp.lt.s32 	%p44, %r1028, %r37;
	@%p44 bra 	$L__BB0_73;
$L__BB0_74:
	bar.sync 	0;
	setp.ge.s32 	%p45, %r1103, %r37;
	@%p45 bra 	$L__BB0_147;
	mov.u32 	%r1029, %r1103;
$L__BB0_76:
	setp.lt.s32 	%p46, %r13, 1;
	shl.b32 	%r314, %r1029, 3;
	mov.u32 	%r315, shared_mem;
	add.s32 	%r316, %r315, %r314;
	ld.shared.v2.f32 	{%f37, %f38}, [%r316];
	sub.f32 	%f39, %f2, %f37;
	sub.f32 	%f40, %f1, %f38;
	mul.f32 	%f41, %f40, %f40;
	fma.rn.f32 	%f3, %f39, %f39, %f41;
	mov.f32 	%f161, 0fBF800000;
	@%p46 bra 	$L__BB0_91;
	setp.lt.u32 	%p47, %r21, 15;
	mov.f32 	%f161, 0fBF800000;
	mov.b32 	%r1031, 0;
	@%p47 bra 	$L__BB0_80;
	mov.f32 	%f161, 0fBF800000;
	mov.b32 	%r1033, 0;
$L__BB0_79:
	.pragma "nounroll";
	mul.wide.u32 	%rd20, %r1033, 8;
	add.s64 	%rd21, %rd2, %rd20;
	ld.local.f32 	%f45, [%rd21+4];
	setp.gt.f32 	%p48, %f45, %f161;
	selp.f32 	%f46, %f45, %f161, %p48;
	ld.local.f32 	%f47, [%rd21+12];
	.pragma "used_bytes_mask 61680";
	ld.local.v4.f32 	{%f48, %f49, %f50, %f51}, [%rd21+16];
	setp.gt.f32 	%p49, %f47, %f46;
	selp.f32 	%f52, %f47, %f46, %p49;
	setp.gt.f32 	%p50, %f49, %f52;
	selp.f32 	%f53, %f49, %f52, %p50;
	.pragma "used_bytes_mask 61680";
	ld.local.v4.f32 	{%f54, %f55, %f56, %f57}, [%rd21+32];
	setp.gt.f32 	%p51, %f51, %f53;
	selp.f32 	%f58, %f51, %f53, %p51;
	setp.gt.f32 	%p52, %f55, %f58;
	selp.f32 	%f59, %f55, %f58, %p52;
	.pragma "used_bytes_mask 61680";
	ld.local.v4.f32 	{%f60, %f61, %f62, %f63}, [%rd21+48];
	setp.gt.f32 	%p53, %f57, %f59;
	selp.f32 	%f64, %f57, %f59, %p53;
	setp.gt.f32 	%p54, %f61, %f64;
	selp.f32 	%f65, %f61, %f64, %p54;
	.pragma "used_bytes_mask 61680";
	ld.local.v4.f32 	{%f66, %f67, %f68, %f69}, [%rd21+64];
	setp.gt.f32 	%p55, %f63, %f65;
	selp.f32 	%f70, %f63, %f65, %p55;
	setp.gt.f32 	%p56, %f67, %f70;
	selp.f32 	%f71, %f67, %f70, %p56;
	.pragma "used_bytes_mask 61680";
	ld.local.v4.f32 	{%f72, %f73, %f74, %f75}, [%rd21+80];
	setp.gt.f32 	%p57, %f69, %f71;
	selp.f32 	%f76, %f69, %f71, %p57;
	setp.gt.f32 	%p58, %f73, %f76;
	selp.f32 	%f77, %f73, %f76, %p58;
	.pragma "used_bytes_mask 61680";
	ld.local.v4.f32 	{%f78, %f79, %f80, %f81}, [%rd21+96];
	setp.gt.f32 	%p59, %f75, %f77;
	selp.f32 	%f82, %f75, %f77, %p59;
	setp.gt.f32 	%p60, %f79, %f82;
	selp.f32 	%f83, %f79, %f82, %p60;
	.pragma "used_bytes_mask 61680";
	ld.local.v4.f32 	{%f84, %f85, %f86, %f87}, [%rd21+112];
	setp.gt.f32 	%p61, %f81, %f83;
	selp.f32 	%f88, %f81, %f83, %p61;
	setp.gt.f32 	%p62, %f85, %f88;
	selp.f32 	%f89, %f85, %f88, %p62;
	setp.gt.f32 	%p63, %f87, %f89;
	selp.f32 	%f161, %f87, %f89, %p63;
	add.s32 	%r1033, %r1033, 16;
	setp.eq.s32 	%p64, %r1033, %r26;
	mov.u32 	%r1031, %r26;
	@%p64 bra 	$L__BB0_80;
	bra.uni 	$L__BB0_79;
$L__BB0_80:
	setp.eq.s32 	%p65, %r27, 0;
	@%p65 bra 	$L__BB0_91;
	and.b32  	%r319, %r13, 15;
	add.s32 	%r320, %r319, -1;
	setp.lt.u32 	%p66, %r320, 7;
	@%p66 bra 	$L__BB0_83;
	mul.wide.u32 	%rd22, %r1031, 8;
	add.s64 	%rd23, %rd2, %rd22;
	ld.local.f32 	%f91, [%rd23+4];
	setp.gt.f32 	%p67, %f91, %f161;
	selp.f32 	%f92, %f91, %f161, %p67;
	ld.local.f32 	%f93, [%rd23+12];
	setp.gt.f32 	%p68, %f93, %f92;
	selp.f32 	%f94, %f93, %f92, %p68;
	ld.local.f32 	%f95, [%rd23+20];
	setp.gt.f32 	%p69, %f95, %f94;
	selp.f32 	%f96, %f95, %f94, %p69;
	ld.local.f32 	%f97, [%rd23+28];
	setp.gt.f32 	%p70, %f97, %f96;
	selp.f32 	%f98, %f97, %f96, %p70;
	ld.local.f32 	%f99, [%rd23+36];
	setp.gt.f32 	%p71, %f99, %f98;
	selp.f32 	%f100, %f99, %f98, %p71;
	ld.local.f32 	%f101, [%rd23+44];
	setp.gt.f32 	%p72, %f101, %f100;
	selp.f32 	%f102, %f101, %f100, %p72;
	ld.local.f32 	%f103, [%rd23+52];
	setp.gt.f32 	%p73, %f103, %f102;
	selp.f32 	%f104, %f103, %f102, %p73;
	ld.local.f32 	%f105, [%rd23+60];
	setp.gt.f32 	%p74, %f105, %f104;
	selp.f32 	%f161, %f105, %f104, %p74;
	add.s32 	%r1031, %r1031, 8;
$L__BB0_83:
	setp.eq.s32 	%p75, %r28, 0;
	@%p75 bra 	$L__BB0_91;
	setp.lt.u32 	%p76, %r22, 3;
	@%p76 bra 	$L__BB0_86;
	mul.wide.u32 	%rd24, %r1031, 8;
	add.s64 	%rd25, %rd2, %rd24;
	ld.local.f32 	%f107, [%rd25+4];
	setp.gt.f32 	%p77, %f107, %f161;
	selp.f32 	%f108, %f107, %f161, %p77;
	ld.local.f32 	%f109, [%rd25+12];
	setp.gt.f32 	%p78, %f109, %f108;
	selp.f32 	%f110, %f109, %f108, %p78;
	ld.local.f32 	%f111, [%rd25+20];
	setp.gt.f32 	%p79, %f111, %f110;
	selp.f32 	%f112, %f111, %f110, %p79;
	ld.local.f32 	%f113, [%rd25+28];
	setp.gt.f32 	%p80, %f113, %f112;
	selp.f32 	%f161, %f113, %f112, %p80;
	add.s32 	%r1031, %r1031, 4;
$L__BB0_86:
	setp.eq.s32 	%p81, %r23, 0;
	@%p81 bra 	$L__BB0_91;
	setp.eq.s32 	%p82, %r23, 1;
	mul.wide.u32 	%rd26, %r1031, 8;
	add.s64 	%rd27, %rd2, %rd26;
	add.s64 	%rd3, %rd27, 4;
	ld.local.f32 	%f114, [%rd27+4];
	setp.gt.f32 	%p83, %f114, %f161;
	selp.f32 	%f161, %f114, %f161, %p83;
	@%p82 bra 	$L__BB0_91;
	setp.eq.s32 	%p84, %r23, 2;
	ld.local.f32 	%f115, [%rd3+8];
	setp.gt.f32 	%p85, %f115, %f161;
	selp.f32 	%f161, %f115, %f161, %p85;
	@%p84 bra 	$L__BB0_91;
	ld.local.f32 	%f14, [%rd3+16];
	setp.leu.f32 	%p86, %f14, %f161;
	@%p86 bra 	$L__BB0_91;
	mov.f32 	%f161, %f14;
$L__BB0_91:
	mov.b32 	%r321, %f161;
	shfl.sync.down.b32	%r322|%p87, %r321, 16, 31, -1;
	mov.b32 	%f116, %r322;
	setp.lt.f32 	%p88, %f161, %f116;
	selp.f32 	%f117, %f116, %f161, %p88;
	mov.b32 	%r323, %f117;
	shfl.sync.down.b32	%r324|%p89, %r323, 8, 31, -1;
	mov.b32 	%f118, %r324;
	setp.lt.f32 	%p90, %f117, %f118;
	selp.f32 	%f119, %f118, %f117, %p90;
	mov.b32 	%r325, %f119;
	shfl.sync.down.b32	%r326|%p91, %r325, 4, 31, -1;
	mov.b32 	%f120, %r326;
	setp.lt.f32 	%p92, %f119, %f120;
	selp.f32 	%f121, %f120, %f119, %p92;
	mov.b32 	%r327, %f121;
	shfl.sync.down.b32	%r328|%p93, %r327, 2, 31, -1;
	mov.b32 	%f122, %r328;
	setp.lt.f32 	%p94, %f121, %f122;
	selp.f32 	%f123, %f122, %f121, %p94;
	mov.b32 	%r329, %f123;
	shfl.sync.down.b32	%r330|%p95, %r329, 1, 31, -1;
	mov.b32 	%f124, %r330;
	setp.lt.f32 	%p96, %f123, %f124;
	selp.f32 	%f125, %f124, %f123, %p96;
	setp.geu.f32 	%p97, %f3, %f125;
	@%p97 bra 	$L__BB0_146;
	atom.shared.add.u32 	%r331, [%r15], 1;
	add.s32 	%r332, %r1029, %r1027;
	add.s32 	%r333, %r331, %r16;
	shl.b32 	%r334, %r333, 3;
	mov.u32 	%r335, shared_mem;
	add.s32 	%r336, %r335, %r334;
	mov.b32 	%r337, %f3;
	st.shared.v2.u32 	[%r336+2048], {%r332, %r337};
	setp.ne.s32 	%p98, %r331, %r17;
	@%p98 bra 	$L__BB0_146;
	setp.lt.s32 	%p99, %r13, 1;
	@%p99 bra 	$L__BB0_118;
	setp.lt.u32 	%p100, %r21, 15;
	mov.b32 	%r1035, 0;
	@%p100 bra 	$L__BB0_97;
	mov.b32 	%r1037, 0;
$L__BB0_96:
	.pragma "nounroll";
	shl.b32 	%r340, %r1103, 3;
	shl.b32 	%r341, %r1037, 8;
	or.b32  	%r342, %r341, %r340;
	add.s32 	%r343, %r19, %r342;
	mul.wide.u32 	%rd28, %r1037, 8;
	add.s64 	%rd29, %rd2, %rd28;
	ld.local.v4.u32 	{%r344, %r345, %r346, %r347}, [%rd29];
	st.shared.v2.u32 	[%r343], {%r344, %r345};
	st.shared.v2.u32 	[%r343+256], {%r346, %r347};
	ld.local.v4.u32 	{%r348, %r349, %r350, %r351}, [%rd29+16];
	st.shared.v2.u32 	[%r343+512], {%r348, %r349};
	st.shared.v2.u32 	[%r343+768], {%r350, %r351};
	ld.local.v4.u32 	{%r352, %r353, %r354, %r355}, [%rd29+32];
	st.shared.v2.u32 	[%r343+1024], {%r352, %r353};
	st.shared.v2.u32 	[%r343+1280], {%r354, %r355};
	ld.local.v4.u32 	{%r356, %r357, %r358, %r359}, [%rd29+48];
	st.shared.v2.u32 	[%r343+1536], {%r356, %r357};
	st.shared.v2.u32 	[%r343+1792], {%r358, %r359};
	ld.local.v4.u32 	{%r360, %r361, %r362, %r363}, [%rd29+64];
	st.shared.v2.u32 	[%r343+2048], {%r360, %r361};
	st.shared.v2.u32 	[%r343+2304], {%r362, %r363};
	ld.local.v4.u32 	{%r364, %r365, %r366, %r367}, [%rd29+80];
	st.shared.v2.u32 	[%r343+2560], {%r364, %r365};
	st.shared.v2.u32 	[%r343+2816], {%r366, %r367};
	ld.local.v4.u32 	{%r368, %r369, %r370, %r371}, [%rd29+96];
	st.shared.v2.u32 	[%r343+3072], {%r368, %r369};
	st.shared.v2.u32 	[%r343+3328], {%r370, %r371};
	ld.local.v4.u32 	{%r372, %r373, %r374, %r375}, [%rd29+112];
	st.shared.v2.u32 	[%r343+3584], {%r372, %r373};
	st.shared.v2.u32 	[%r343+3840], {%r374, %r375};
	add.s32 	%r1037, %r1037, 16;
	setp.eq.s32 	%p101, %r1037, %r26;
	mov.u32 	%r1035, %r26;
	@%p101 bra 	$L__BB0_97;
	bra.uni 	$L__BB0_96;
$L__BB0_97:
	setp.eq.s32 	%p102, %r27, 0;
	@%p102 bra 	$L__BB0_107;
	and.b32  	%r376, %r13, 15;
	add.s32 	%r377, %r376, -1;
	setp.lt.u32 	%p103, %r377, 7;
	@%p103 bra 	$L__BB0_100;
	shl.b32 	%r378, %r1103, 3;
	shl.b32 	%r379, %r1035, 8;
	or.b32  	%r380, %r379, %r378;
	add.s32 	%r381, %r19, %r380;
	mul.wide.u32 	%rd30, %r1035, 8;
	add.s64 	%rd31, %rd2, %rd30;
	ld.local.v2.u32 	{%r382, %r383}, [%rd31];
	st.shared.v2.u32 	[%r381], {%r382, %r383};
	ld.local.v2.u32 	{%r384, %r385}, [%rd31+8];
	st.shared.v2.u32 	[%r381+256], {%r384, %r385};
	ld.local.v2.u32 	{%r386, %r387}, [%rd31+16];
	st.shared.v2.u32 	[%r381+512], {%r386, %r387};
	ld.local.v2.u32 	{%r388, %r389}, [%rd31+24];
	st.shared.v2.u32 	[%r381+768], {%r388, %r389};
	ld.local.v2.u32 	{%r390, %r391}, [%rd31+32];
	st.shared.v2.u32 	[%r381+1024], {%r390, %r391};
	ld.local.v2.u32 	{%r392, %r393}, [%rd31+40];
	st.shared.v2.u32 	[%r381+1280], {%r392, %r393};
	ld.local.v2.u32 	{%r394, %r395}, [%rd31+48];
	st.shared.v2.u32 	[%r381+1536], {%r394, %r395};
	ld.local.v2.u32 	{%r396, %r397}, [%rd31+56];
	st.shared.v2.u32 	[%r381+1792], {%r396, %r397};
	add.s32 	%r1035, %r1035, 8;
$L__BB0_100:
	setp.eq.s32 	%p104, %r28, 0;
	@%p104 bra 	$L__BB0_107;
	setp.lt.u32 	%p105, %r22, 3;
	@%p105 bra 	$L__BB0_103;
	shl.b32 	%r398, %r1103, 3;
	shl.b32 	%r399, %r1035, 8;
	or.b32  	%r400, %r399, %r398;
	add.s32 	%r401, %r19, %r400;
	mul.wide.u32 	%rd32, %r1035, 8;
	add.s64 	%rd33, %rd2, %rd32;
	ld.local.v2.u32 	{%r402, %r403}, [%rd33];
	st.shared.v2.u32 	[%r401], {%r402, %r403};
	ld.local.v2.u32 	{%r404, %r405}, [%rd33+8];
	st.shared.v2.u32 	[%r401+256], {%r404, %r405};
	ld.local.v2.u32 	{%r406, %r407}, [%rd33+16];
	st.shared.v2.u32 	[%r401+512], {%r406, %r407};
	ld.local.v2.u32 	{%r408, %r409}, [%rd33+24];
	st.shared.v2.u32 	[%r401+768], {%r408, %r409};
	add.s32 	%r1035, %r1035, 4;
$L__BB0_103:
	setp.eq.s32 	%p106, %r23, 0;
	@%p106 bra 	$L__BB0_107;
	setp.eq.s32 	%p107, %r23, 1;
	shl.b32 	%r410, %r1103, 3;
	shl.b32 	%r411, %r1035, 8;
	or.b32  	%r412, %r411, %r410;
	add.s32 	%r53, %r19, %r412;
	mul.wide.u32 	%rd34, %r1035, 8;
	add.s64 	%rd4, %rd2, %rd34;
	ld.local.v2.u32 	{%r413, %r414}, [%rd4];
	st.shared.v2.u32 	[%r53], {%r413, %r414};
	@%p107 bra 	$L__BB0_107;
	setp.eq.s32 	%p108, %r23, 2;
	ld.local.v2.u32 	{%r415, %r416}, [%rd4+8];
	st.shared.v2.u32 	[%r53+256], {%r415, %r416};
	@%p108 bra 	$L__BB0_107;
	ld.local.v2.u32 	{%r417, %r418}, [%rd4+16];
	st.shared.v2.u32 	[%r53+512], {%r417, %r418};
$L__BB0_107:
	setp.lt.u32 	%p109, %r21, 7;
	mov.b32 	%r1040, 0;
	@%p109 bra 	$L__BB0_110;
	mov.b32 	%r1038, 0;
$L__BB0_109:
	.pragma "nounroll";
	shl.b32 	%r421, %r1038, 5;
	or.b32  	%r422, %r421, %r1103;
	add.s32 	%r423, %r422, %r228;
	shl.b32 	%r424, %r423, 3;
	add.s32 	%r425, %r19, %r424;
	add.s32 	%r426, %r422, %r16;
	shl.b32 	%r427, %r426, 3;
	add.s32 	%r429, %r335, %r427;
	ld.shared.v2.u32 	{%r430, %r431}, [%r429+2048];
	st.shared.v2.u32 	[%r425], {%r430, %r431};
	ld.shared.v2.u32 	{%r432, %r433}, [%r429+2304];
	st.shared.v2.u32 	[%r425+256], {%r432, %r433};
	ld.shared.v2.u32 	{%r434, %r435}, [%r429+2560];
	st.shared.v2.u32 	[%r425+512], {%r434, %r435};
	ld.shared.v2.u32 	{%r436, %r437}, [%r429+2816];
	st.shared.v2.u32 	[%r425+768], {%r436, %r437};
	ld.shared.v2.u32 	{%r438, %r439}, [%r429+3072];
	st.shared.v2.u32 	[%r425+1024], {%r438, %r439};
	ld.shared.v2.u32 	{%r440, %r441}, [%r429+3328];
	st.shared.v2.u32 	[%r425+1280], {%r440, %r441};
	ld.shared.v2.u32 	{%r442, %r443}, [%r429+3584];
	st.shared.v2.u32 	[%r425+1536], {%r442, %r443};
	ld.shared.v2.u32 	{%r444, %r445}, [%r429+3840];
	st.shared.v2.u32 	[%r425+1792], {%r444, %r445};
	add.s32 	%r1038, %r1038, 8;
	setp.ne.s32 	%p110, %r1038, %r29;
	mov.u32 	%r1040, %r29;
	@%p110 bra 	$L__BB0_109;
$L__BB0_110:
	setp.eq.s32 	%p111, %r28, 0;
	@%p111 bra 	$L__BB0_118;
	setp.lt.u32 	%p112, %r22, 3;
	@%p112 bra 	$L__BB0_113;
	shl.b32 	%r446, %r1040, 5;
	or.b32  	%r447, %r446, %r1103;
	add.s32 	%r448, %r447, %r228;
	shl.b32 	%r449, %r448, 3;
	add.s32 	%r450, %r19, %r449;
	add.s32 	%r451, %r447, %r16;
	shl.b32 	%r452, %r451, 3;
	add.s32 	%r454, %r335, %r452;
	ld.shared.v2.u32 	{%r455, %r456}, [%r454+2048];
	st.shared.v2.u32 	[%r450], {%r455, %r456};
	ld.shared.v2.u32 	{%r457, %r458}, [%r454+2304];
	st.shared.v2.u32 	[%r450+256], {%r457, %r458};
	ld.shared.v2.u32 	{%r459, %r460}, [%r454+2560];
	st.shared.v2.u32 	[%r450+512], {%r459, %r460};
	ld.shared.v2.u32 	{%r461, %r462}, [%r454+2816];
	st.shared.v2.u32 	[%r450+768], {%r461, %r462};
	add.s32 	%r1040, %r1040, 4;
$L__BB0_113:
	setp.eq.s32 	%p113, %r30, 0;
	@%p113 bra 	$L__BB0_118;
	setp.eq.s32 	%p114, %r23, 1;
	@%p114 bra 	$L__BB0_116;
	shl.b32 	%r463, %r1040, 5;
	or.b32  	%r464, %r463, %r1103;
	add.s32 	%r465, %r464, %r228;
	shl.b32 	%r466, %r465, 3;
	add.s32 	%r467, %r19, %r466;
	add.s32 	%r468, %r464, %r16;
	shl.b32 	%r469, %r468, 3;
	add.s32 	%r471, %r335, %r469;
	ld.shared.v2.u32 	{%r472, %r473}, [%r471+2048];
	st.shared.v2.u32 	[%r467], {%r472, %r473};
	ld.shared.v2.u32 	{%r474, %r475}, [%r471+2304];
	st.shared.v2.u32 	[%r467+256], {%r474, %r475};
	add.s32 	%r1040, %r1040, 2;
$L__BB0_116:
	setp.eq.s32 	%p115, %r31, 0;
	@%p115 bra 	$L__BB0_118;
	shl.b32 	%r476, %r1040, 5;
	or.b32  	%r477, %r476, %r1103;
	add.s32 	%r478, %r477, %r228;
	shl.b32 	%r479, %r478, 3;
	add.s32 	%r480, %r19, %r479;
	add.s32 	%r481, %r477, %r16;
	shl.b32 	%r482, %r481, 3;
	add.s32 	%r484, %r335, %r482;
	ld.shared.v2.u32 	{%r485, %r486}, [%r484+2048];
	st.shared.v2.u32 	[%r480], {%r485, %r486};
$L__BB0_118:
	bar.warp.sync 	-1;
	@%p1 bra 	$L__BB0_131;
	mov.u32 	%r1042, %r1103;
$L__BB0_120:
	setp.lt.u32 	%p116, %r24, 7;
	shl.b32 	%r489, %r1042, 3;
	add.s32 	%r490, %r19, %r489;
	ld.shared.v2.u32 	{%r64, %r1023}, [%r490];
	mov.b32 	%f18, %r1023;
	mov.b32 	%r1049, 0;
	mov.u32 	%r1045, %r1049;
	@%p116 bra 	$L__BB0_123;
	mov.b32 	%r1043, 0;
	mov.u32 	%r1045, %r1043;
$L__BB0_122:
	.pragma "nounroll";
	shl.b32 	%r492, %r1043, 3;
	add.s32 	%r493, %r19, %r492;
	ld.shared.f32 	%f126, [%r493+4];
	setp.lt.f32 	%p117, %f126, %f18;
	selp.u32 	%r494, 1, 0, %p117;
	add.s32 	%r495, %r1045, %r494;
	ld.shared.f32 	%f127, [%r493+12];
	setp.lt.f32 	%p118, %f127, %f18;
	selp.u32 	%r496, 1, 0, %p118;
	add.s32 	%r497, %r495, %r496;
	ld.shared.f32 	%f128, [%r493+20];
	setp.lt.f32 	%p119, %f128, %f18;
	selp.u32 	%r498, 1, 0, %p119;
	add.s32 	%r499, %r497, %r498;
	ld.shared.f32 	%f129, [%r493+28];
	setp.lt.f32 	%p120, %f129, %f18;
	selp.u32 	%r500, 1, 0, %p120;
	add.s32 	%r501, %r499, %r500;
	ld.shared.f32 	%f130, [%r493+36];
	setp.lt.f32 	%p121, %f130, %f18;
	selp.u32 	%r502, 1, 0, %p121;
	add.s32 	%r503, %r501, %r502;
	ld.shared.f32 	%f131, [%r493+44];
	setp.lt.f32 	%p122, %f131, %f18;
	selp.u32 	%r504, 1, 0, %p122;
	add.s32 	%r505, %r503, %r504;
	ld.shared.f32 	%f132, [%r493+52];
	setp.lt.f32 	%p123, %f132, %f18;
	selp.u32 	%r506, 1, 0, %p123;
	add.s32 	%r507, %r505, %r506;
	ld.shared.f32 	%f133, [%r493+60];
	setp.lt.f32 	%p124, %f133, %f18;
	selp.u32 	%r508, 1, 0, %p124;
	add.s32 	%r1045, %r507, %r508;
	add.s32 	%r1043, %r1043, 8;
	setp.ne.s32 	%p125, %r1043, %r32;
	mov.u32 	%r1049, %r32;
	@%p125 bra 	$L__BB0_122;
$L__BB0_123:
	setp.eq.s32 	%p126, %r33, 0;
	@%p126 bra 	$L__BB0_128;
	setp.lt.u32 	%p127, %r25, 3;
	@%p127 bra 	$L__BB0_126;
	shl.b32 	%r510, %r1049, 3;
	add.s32 	%r511, %r19, %r510;
	ld.shared.f32 	%f134, [%r511+4];
	setp.lt.f32 	%p128, %f134, %f18;
	selp.u32 	%r512, 1, 0, %p128;
	add.s32 	%r513, %r1045, %r512;
	ld.shared.f32 	%f135, [%r511+12];
	setp.lt.f32 	%p129, %f135, %f18;
	selp.u32 	%r514, 1, 0, %p129;
	add.s32 	%r515, %r513, %r514;
	ld.shared.f32 	%f136, [%r511+20];
	setp.lt.f32 	%p130, %f136, %f18;
	selp.u32 	%r516, 1, 0, %p130;
	add.s32 	%r517, %r515, %r516;
	ld.shared.f32 	%f137, [%r511+28];
	setp.lt.f32 	%p131, %f137, %f18;
	selp.u32 	%r518, 1, 0, %p131;
	add.s32 	%r1045, %r517, %r518;
	add.s32 	%r1049, %r1049, 4;
$L__BB0_126:
	setp.eq.s32 	%p132, %r34, 0;
	@%p132 bra 	$L__BB0_128;
	shl.b32 	%r519, %r1049, 3;
	add.s32 	%r520, %r19, %r519;
	ld.shared.f32 	%f138, [%r520+4];
	setp.lt.f32 	%p133, %f138, %f18;
	selp.u32 	%r521, 1, 0, %p133;
	add.s32 	%r522, %r1045, %r521;
	ld.shared.f32 	%f139, [%r520+12];
	setp.lt.f32 	%p134, %f139, %f18;
	selp.u32 	%r523, 1, 0, %p134;
	add.s32 	%r1045, %r522, %r523;
$L__BB0_128:
	setp.ge.s32 	%p135, %r1045, %r228;
	@%p135 bra 	$L__BB0_130;
	add.s32 	%r524, %r1045, %r16;
	shl.b32 	%r525, %r524, 3;
	add.s32 	%r527, %r335, %r525;
	st.shared.v2.u32 	[%r527+2048], {%r64, %r1023};
$L__BB0_130:
	add.s32 	%r1042, %r1042, 32;
	setp.lt.s32 	%p136, %r1042, %r18;
	@%p136 bra 	$L__BB0_120;
$L__BB0_131:
	bar.warp.sync 	-1;
	@%p99 bra 	$L__BB0_143;
	setp.lt.u32 	%p138, %r21, 7;
	mov.b32 	%r1054, 0;
	@%p138 bra 	$L__BB0_135;
	mov.b32 	%r1052, 0;
$L__BB0_134:
	.pragma "nounroll";
	shl.b32 	%r531, %r1052, 5;
	mul.wide.u32 	%rd35, %r1052, 8;
	add.s64 	%rd36, %rd2, %rd35;
	add.s32 	%r532, %r20, %r531;
	shl.b32 	%r533, %r532, 3;
	add.s32 	%r535, %r335, %r533;
	ld.shared.v2.u32 	{%r536, %r537}, [%r535+2048];
	ld.shared.v2.u32 	{%r538, %r539}, [%r535+2304];
	st.local.v4.u32 	[%rd36], {%r536, %r537, %r538, %r539};
	ld.shared.v2.u32 	{%r540, %r541}, [%r535+2560];
	ld.shared.v2.u32 	{%r542, %r543}, [%r535+2816];
	st.local.v4.u32 	[%rd36+16], {%r540, %r541, %r542, %r543};
	ld.shared.v2.u32 	{%r544, %r545}, [%r535+3072];
	ld.shared.v2.u32 	{%r546, %r547}, [%r535+3328];
	st.local.v4.u32 	[%rd36+32], {%r544, %r545, %r546, %r547};
	ld.shared.v2.u32 	{%r548, %r549}, [%r535+3584];
	ld.shared.v2.u32 	{%r550, %r551}, [%r535+3840];
	st.local.v4.u32 	[%rd36+48], {%r548, %r549, %r550, %r551};
	add.s32 	%r1052, %r1052, 8;
	setp.ne.s32 	%p139, %r1052, %r29;
	mov.u32 	%r1054, %r29;
	@%p139 bra 	$L__BB0_134;
$L__BB0_135:
	setp.eq.s32 	%p140, %r28, 0;
	@%p140 bra 	$L__BB0_143;
	setp.lt.u32 	%p141, %r22, 3;
	@%p141 bra 	$L__BB0_138;
	shl.b32 	%r552, %r1054, 5;
	mul.wide.u32 	%rd37, %r1054, 8;
	add.s64 	%rd38, %rd2, %rd37;
	add.s32 	%r553, %r20, %r552;
	shl.b32 	%r554, %r553, 3;
	add.s32 	%r556, %r335, %r554;
	ld.shared.v2.u32 	{%r557, %r558}, [%r556+2048];
	st.local.v2.u32 	[%rd38], {%r557, %r558};
	ld.shared.v2.u32 	{%r559, %r560}, [%r556+2304];
	st.local.v2.u32 	[%rd38+8], {%r559, %r560};
	ld.shared.v2.u32 	{%r561, %r562}, [%r556+2560];
	st.local.v2.u32 	[%rd38+16], {%r561, %r562};
	ld.shared.v2.u32 	{%r563, %r564}, [%r556+2816];
	st.local.v2.u32 	[%rd38+24], {%r563, %r564};
	add.s32 	%r1054, %r1054, 4;
$L__BB0_138:
	setp.eq.s32 	%p142, %r30, 0;
	@%p142 bra 	$L__BB0_143;
	setp.eq.s32 	%p143, %r23, 1;
	@%p143 bra 	$L__BB0_141;
	shl.b32 	%r565, %r1054, 5;
	mul.wide.u32 	%rd39, %r1054, 8;
	add.s64 	%rd40, %rd2, %rd39;
	add.s32 	%r566, %r20, %r565;
	shl.b32 	%r567, %r566, 3;
	add.s32 	%r569, %r335, %r567;
	ld.shared.v2.u32 	{%r570, %r571}, [%r569+2048];
	st.local.v2.u32 	[%rd40], {%r570, %r571};
	ld.shared.v2.u32 	{%r572, %r573}, [%r569+2304];
	st.local.v2.u32 	[%rd40+8], {%r572, %r573};
	add.s32 	%r1054, %r1054, 2;
$L__BB0_141:
	setp.eq.s32 	%p144, %r31, 0;
	@%p144 bra 	$L__BB0_143;
	shl.b32 	%r574, %r1054, 5;
	mul.wide.u32 	%rd41, %r1054, 8;
	add.s64 	%rd42, %rd2, %rd41;
	add.s32 	%r575, %r20, %r574;
	shl.b32 	%r576, %r575, 3;
	add.s32 	%r578, %r335, %r576;
	ld.shared.v2.u32 	{%r579, %r580}, [%r578+2048];
	st.local.v2.u32 	[%rd42], {%r579, %r580};
$L__BB0_143:
	setp.ne.s32 	%p145, %r1103, 0;
	@%p145 bra 	$L__BB0_145;
	mov.b32 	%r581, 0;
	st.shared.u32 	[%r15], %r581;
$L__BB0_145:
	bar.warp.sync 	-1;
$L__BB0_146:
	add.s32 	%r1029, %r1029, 32;
	setp.lt.s32 	%p146, %r1029, %r37;
	@%p146 bra 	$L__BB0_76;
$L__BB0_147:
	bar.sync 	0;
	setp.lt.s32 	%p147, %r36, %r227;
	mov.u32 	%r1027, %r36;
	@%p147 bra 	$L__BB0_71;
$L__BB0_148:
	ld.shared.u32 	%r1058, [%r15];
	setp.lt.s32 	%p148, %r1058, 1;
	@%p148 bra 	$L__BB0_216;
	setp.ne.s32 	%p149, %r1103, 0;
	@%p149 bra 	$L__BB0_163;
	setp.ge.s32 	%p150, %r1058, %r228;
	@%p150 bra 	$L__BB0_162;
	mul.lo.s32 	%r90, %r228, %r3;
	sub.s32 	%r91, %r228, %r1058;
	and.b32  	%r92, %r91, 7;
	sub.s32 	%r582, %r1058, %r228;
	setp.gt.u32 	%p151, %r582, -8;
	@%p151 bra 	$L__BB0_154;
	and.b32  	%r93, %r91, -8;
	mov.b32 	%r1057, 0;
$L__BB0_153:
	.pragma "nounroll";
	add.s32 	%r584, %r1058, %r90;
	shl.b32 	%r585, %r584, 3;
	mov.u32 	%r586, shared_mem;
	add.s32 	%r587, %r586, %r585;
	mov.b32 	%r588, 2139095039;
	mov.b32 	%r589, -1;
	st.shared.v2.u32 	[%r587+2048], {%r589, %r588};
	st.shared.v2.u32 	[%r587+2056], {%r589, %r588};
	st.shared.v2.u32 	[%r587+2064], {%r589, %r588};
	st.shared.v2.u32 	[%r587+2072], {%r589, %r588};
	st.shared.v2.u32 	[%r587+2080], {%r589, %r588};
	st.shared.v2.u32 	[%r587+2088], {%r589, %r588};
	st.shared.v2.u32 	[%r587+2096], {%r589, %r588};
	st.shared.v2.u32 	[%r587+2104], {%r589, %r588};
	add.s32 	%r1058, %r1058, 8;
	add.s32 	%r1057, %r1057, 8;
	setp.ne.s32 	%p152, %r1057, %r93;
	@%p152 bra 	$L__BB0_153;
$L__BB0_154:
	setp.eq.s32 	%p153, %r92, 0;
	@%p153 bra 	$L__BB0_162;
	and.b32  	%r99, %r91, 3;
	setp.lt.u32 	%p154, %r92, 4;
	@%p154 bra 	$L__BB0_157;
	add.s32 	%r590, %r1058, %r90;
	shl.b32 	%r591, %r590, 3;
	mov.u32 	%r592, shared_mem;
	add.s32 	%r593, %r592, %r591;
	mov.b32 	%r594, 2139095039;
	mov.b32 	%r595, -1;
	st.shared.v2.u32 	[%r593+2048], {%r595, %r594};
	st.shared.v2.u32 	[%r593+2056], {%r595, %r594};
	st.shared.v2.u32 	[%r593+2064], {%r595, %r594};
	st.shared.v2.u32 	[%r593+2072], {%r595, %r594};
	add.s32 	%r1058, %r1058, 4;
$L__BB0_157:
	setp.eq.s32 	%p155, %r99, 0;
	@%p155 bra 	$L__BB0_162;
	setp.eq.s32 	%p156, %r99, 1;
	@%p156 bra 	$L__BB0_160;
	add.s32 	%r596, %r1058, %r90;
	shl.b32 	%r597, %r596, 3;
	mov.u32 	%r598, shared_mem;
	add.s32 	%r599, %r598, %r597;
	mov.b32 	%r600, 2139095039;
	mov.b32 	%r601, -1;
	st.shared.v2.u32 	[%r599+2048], {%r601, %r600};
	st.shared.v2.u32 	[%r599+2056], {%r601, %r600};
	add.s32 	%r1058, %r1058, 2;
$L__BB0_160:
	and.b32  	%r602, %r91, 1;
	setp.eq.b32 	%p157, %r602, 1;
	not.pred 	%p158, %p157;
	@%p158 bra 	$L__BB0_162;
	add.s32 	%r603, %r1058, %r90;
	shl.b32 	%r604, %r603, 3;
	mov.u32 	%r605, shared_mem;
	add.s32 	%r606, %r605, %r604;
	mov.b32 	%r607, 2139095039;
	mov.b32 	%r608, -1;
	st.shared.v2.u32 	[%r606+2048], {%r608, %r607};
$L__BB0_162:
	st.shared.u32 	[%r15], %r228;
$L__BB0_163:
	setp.lt.s32 	%p159, %r13, 1;
	bar.warp.sync 	-1;
	shl.b32 	%r104, %r228, 1;
	mul.lo.s32 	%r609, %r104, %r3;
	shl.b32 	%r610, %r609, 3;
	add.s32 	%r105, %r14, %r610;
	@%p159 bra 	$L__BB0_187;
	and.b32  	%r106, %r13, 15;
	setp.lt.u32 	%p160, %r13, 16;
	mov.b32 	%r1061, 0;
	@%p160 bra 	$L__BB0_167;
	and.b32  	%r1061, %r13, 2147483632;
	mov.b32 	%r1066, 0;
	shl.b32 	%r613, %r1103, 3;
$L__BB0_166:
	.pragma "nounroll";
	shl.b32 	%r614, %r1066, 8;
	or.b32  	%r615, %r614, %r613;
	add.s32 	%r616, %r105, %r615;
	mul.wide.u32 	%rd43, %r1066, 8;
	add.s64 	%rd44, %rd2, %rd43;
	ld.local.v4.u32 	{%r617, %r618, %r619, %r620}, [%rd44];
	st.shared.v2.u32 	[%r616], {%r617, %r618};
	st.shared.v2.u32 	[%r616+256], {%r619, %r620};
	ld.local.v4.u32 	{%r621, %r622, %r623, %r624}, [%rd44+16];
	st.shared.v2.u32 	[%r616+512], {%r621, %r622};
	st.shared.v2.u32 	[%r616+768], {%r623, %r624};
	ld.local.v4.u32 	{%r625, %r626, %r627, %r628}, [%rd44+32];
	st.shared.v2.u32 	[%r616+1024], {%r625, %r626};
	st.shared.v2.u32 	[%r616+1280], {%r627, %r628};
	ld.local.v4.u32 	{%r629, %r630, %r631, %r632}, [%rd44+48];
	st.shared.v2.u32 	[%r616+1536], {%r629, %r630};
	st.shared.v2.u32 	[%r616+1792], {%r631, %r632};
	ld.local.v4.u32 	{%r633, %r634, %r635, %r636}, [%rd44+64];
	st.shared.v2.u32 	[%r616+2048], {%r633, %r634};
	st.shared.v2.u32 	[%r616+2304], {%r635, %r636};
	ld.local.v4.u32 	{%r637, %r638, %r639, %r640}, [%rd44+80];
	st.shared.v2.u32 	[%r616+2560], {%r637, %r638};
	st.shared.v2.u32 	[%r616+2816], {%r639, %r640};
	ld.local.v4.u32 	{%r641, %r642, %r643, %r644}, [%rd44+96];
	st.shared.v2.u32 	[%r616+3072], {%r641, %r642};
	st.shared.v2.u32 	[%r616+3328], {%r643, %r644};
	ld.local.v4.u32 	{%r645, %r646, %r647, %r648}, [%rd44+112];
	st.shared.v2.u32 	[%r616+3584], {%r645, %r646};
	st.shared.v2.u32 	[%r616+3840], {%r647, %r648};
	add.s32 	%r1066, %r1066, 16;
	setp.eq.s32 	%p161, %r1066, %r1061;
	@%p161 bra 	$L__BB0_167;
	bra.uni 	$L__BB0_166;
$L__BB0_167:
	setp.eq.s32 	%p162, %r106, 0;
	@%p162 bra 	$L__BB0_176;
	and.b32  	%r109, %r13, 7;
	setp.lt.u32 	%p163, %r106, 8;
	@%p163 bra 	$L__BB0_170;
	shl.b32 	%r649, %r1103, 3;
	shl.b32 	%r650, %r1061, 8;
	or.b32  	%r651, %r650, %r649;
	add.s32 	%r652, %r105, %r651;
	mul.wide.u32 	%rd45, %r1061, 8;
	add.s64 	%rd46, %rd2, %rd45;
	ld.local.v2.u32 	{%r653, %r654}, [%rd46];
	st.shared.v2.u32 	[%r652], {%r653, %r654};
	ld.local.v2.u32 	{%r655, %r656}, [%rd46+8];
	st.shared.v2.u32 	[%r652+256], {%r655, %r656};
	ld.local.v2.u32 	{%r657, %r658}, [%rd46+16];
	st.shared.v2.u32 	[%r652+512], {%r657, %r658};
	ld.local.v2.u32 	{%r659, %r660}, [%rd46+24];
	st.shared.v2.u32 	[%r652+768], {%r659, %r660};
	ld.local.v2.u32 	{%r661, %r662}, [%rd46+32];
	st.shared.v2.u32 	[%r652+1024], {%r661, %r662};
	ld.local.v2.u32 	{%r663, %r664}, [%rd46+40];
	st.shared.v2.u32 	[%r652+1280], {%r663, %r664};
	ld.local.v2.u32 	{%r665, %r666}, [%rd46+48];
	st.shared.v2.u32 	[%r652+1536], {%r665, %r666};
	ld.local.v2.u32 	{%r667, %r668}, [%rd46+56];
	st.shared.v2.u32 	[%r652+1792], {%r667, %r668};
	add.s32 	%r1061, %r1061, 8;
$L__BB0_170:
	setp.eq.s32 	%p164, %r109, 0;
	@%p164 bra 	$L__BB0_176;
	and.b32  	%r112, %r13, 3;
	setp.lt.u32 	%p165, %r109, 4;
	@%p165 bra 	$L__BB0_173;
	shl.b32 	%r669, %r1103, 3;
	shl.b32 	%r670, %r1061, 8;
	or.b32  	%r671, %r670, %r669;
	add.s32 	%r672, %r105, %r671;
	mul.wide.u32 	%rd47, %r1061, 8;
	add.s64 	%rd48, %rd2, %rd47;
	ld.local.v2.u32 	{%r673, %r674}, [%rd48];
	st.shared.v2.u32 	[%r672], {%r673, %r674};
	ld.local.v2.u32 	{%r675, %r676}, [%rd48+8];
	st.shared.v2.u32 	[%r672+256], {%r675, %r676};
	ld.local.v2.u32 	{%r677, %r678}, [%rd48+16];
	st.shared.v2.u32 	[%r672+512], {%r677, %r678};
	ld.local.v2.u32 	{%r679, %r680}, [%rd48+24];
	st.shared.v2.u32 	[%r672+768], {%r679, %r680};
	add.s32 	%r1061, %r1061, 4;
$L__BB0_173:
	setp.eq.s32 	%p166, %r112, 0;
	@%p166 bra 	$L__BB0_176;
	mov.b32 	%r1065, 0;
	shl.b32 	%r682, %r1103, 3;
$L__BB0_175:
	.pragma "nounroll";
	shl.b32 	%r683, %r1061, 8;
	or.b32  	%r684, %r683, %r682;
	add.s32 	%r685, %r105, %r684;
	mul.wide.u32 	%rd49, %r1061, 8;
	add.s64 	%rd50, %rd2, %rd49;
	ld.local.v2.u32 	{%r686, %r687}, [%rd50];
	st.shared.v2.u32 	[%r685], {%r686, %r687};
	add.s32 	%r1061, %r1061, 1;
	add.s32 	%r1065, %r1065, 1;
	setp.ne.s32 	%p167, %r1065, %r112;
	@%p167 bra 	$L__BB0_175;
$L__BB0_176:
	mul.lo.s32 	%r119, %r228, %r3;
	and.b32  	%r120, %r13, 7;
	setp.lt.u32 	%p168, %r13, 8;
	mov.b32 	%r1068, 0;
	@%p168 bra 	$L__BB0_179;
	and.b32  	%r1068, %r13, 2147483640;
	mov.b32 	%r1067, 0;
$L__BB0_178:
	.pragma "nounroll";
	shl.b32 	%r690, %r1067, 5;
	or.b32  	%r691, %r690, %r1103;
	add.s32 	%r692, %r691, %r228;
	shl.b32 	%r693, %r692, 3;
	add.s32 	%r694, %r105, %r693;
	add.s32 	%r695, %r691, %r119;
	shl.b32 	%r696, %r695, 3;
	mov.u32 	%r697, shared_mem;
	add.s32 	%r698, %r697, %r696;
	ld.shared.v2.u32 	{%r699, %r700}, [%r698+2048];
	st.shared.v2.u32 	[%r694], {%r699, %r700};
	ld.shared.v2.u32 	{%r701, %r702}, [%r698+2304];
	st.shared.v2.u32 	[%r694+256], {%r701, %r702};
	ld.shared.v2.u32 	{%r703, %r704}, [%r698+2560];
	st.shared.v2.u32 	[%r694+512], {%r703, %r704};
	ld.shared.v2.u32 	{%r705, %r706}, [%r698+2816];
	st.shared.v2.u32 	[%r694+768], {%r705, %r706};
	ld.shared.v2.u32 	{%r707, %r708}, [%r698+3072];
	st.shared.v2.u32 	[%r694+1024], {%r707, %r708};
	ld.shared.v2.u32 	{%r709, %r710}, [%r698+3328];
	st.shared.v2.u32 	[%r694+1280], {%r709, %r710};
	ld.shared.v2.u32 	{%r711, %r712}, [%r698+3584];
	st.shared.v2.u32 	[%r694+1536], {%r711, %r712};
	ld.shared.v2.u32 	{%r713, %r714}, [%r698+3840];
	st.shared.v2.u32 	[%r694+1792], {%r713, %r714};
	add.s32 	%r1067, %r1067, 8;
	setp.ne.s32 	%p169, %r1067, %r1068;
	@%p169 bra 	$L__BB0_178;
$L__BB0_179:
	setp.eq.s32 	%p170, %r120, 0;
	@%p170 bra 	$L__BB0_187;
	setp.lt.u32 	%p171, %r120, 4;
	@%p171 bra 	$L__BB0_182;
	shl.b32 	%r715, %r1068, 5;
	or.b32  	%r716, %r715, %r1103;
	add.s32 	%r717, %r716, %r228;
	shl.b32 	%r718, %r717, 3;
	add.s32 	%r719, %r105, %r718;
	add.s32 	%r720, %r716, %r119;
	shl.b32 	%r721, %r720, 3;
	mov.u32 	%r722, shared_mem;
	add.s32 	%r723, %r722, %r721;
	ld.shared.v2.u32 	{%r724, %r725}, [%r723+2048];
	st.shared.v2.u32 	[%r719], {%r724, %r725};
	ld.shared.v2.u32 	{%r726, %r727}, [%r723+2304];
	st.shared.v2.u32 	[%r719+256], {%r726, %r727};
	ld.shared.v2.u32 	{%r728, %r729}, [%r723+2560];
	st.shared.v2.u32 	[%r719+512], {%r728, %r729};
	ld.shared.v2.u32 	{%r730, %r731}, [%r723+2816];
	st.shared.v2.u32 	[%r719+768], {%r730, %r731};
	add.s32 	%r1068, %r1068, 4;
$L__BB0_182:
	and.b32  	%r732, %r13, 3;
	setp.eq.s32 	%p172, %r732, 0;
	@%p172 bra 	$L__BB0_187;
	setp.eq.s32 	%p173, %r732, 1;
	@%p173 bra 	$L__BB0_185;
	shl.b32 	%r733, %r1068, 5;
	or.b32  	%r734, %r733, %r1103;
	add.s32 	%r735, %r734, %r228;
	shl.b32 	%r736, %r735, 3;
	add.s32 	%r737, %r105, %r736;
	add.s32 	%r738, %r734, %r119;
	shl.b32 	%r739, %r738, 3;
	mov.u32 	%r740, shared_mem;
	add.s32 	%r741, %r740, %r739;
	ld.shared.v2.u32 	{%r742, %r743}, [%r741+2048];
	st.shared.v2.u32 	[%r737], {%r742, %r743};
	ld.shared.v2.u32 	{%r744, %r745}, [%r741+2304];
	st.shared.v2.u32 	[%r737+256], {%r744, %r745};
	add.s32 	%r1068, %r1068, 2;
$L__BB0_185:
	and.b32  	%r746, %r228, 32;
	setp.eq.s32 	%p174, %r746, 0;
	@%p174 bra 	$L__BB0_187;
	shl.b32 	%r747, %r1068, 5;
	or.b32  	%r748, %r747, %r1103;
	add.s32 	%r749, %r748, %r228;
	shl.b32 	%r750, %r749, 3;
	add.s32 	%r751, %r105, %r750;
	add.s32 	%r752, %r748, %r119;
	shl.b32 	%r753, %r752, 3;
	mov.u32 	%r754, shared_mem;
	add.s32 	%r755, %r754, %r753;
	ld.shared.v2.u32 	{%r756, %r757}, [%r755+2048];
	st.shared.v2.u32 	[%r751], {%r756, %r757};
$L__BB0_187:
	bar.warp.sync 	-1;
	setp.ge.s32 	%p175, %r1103, %r104;
	@%p175 bra 	$L__BB0_201;
	setp.lt.s32 	%p176, %r228, 1;
	@%p176 bra 	$L__BB0_201;
	add.s32 	%r131, %r104, -1;
	and.b32  	%r758, %r104, 6;
	add.s32 	%r132, %r758, -1;
	and.b32  	%r133, %r104, -8;
	and.b32  	%r134, %r228, 3;
	and.b32  	%r135, %r228, 1;
	mul.lo.s32 	%r136, %r228, %r3;
	mov.u32 	%r1071, %r1103;
$L__BB0_190:
	setp.lt.u32 	%p177, %r131, 7;
	shl.b32 	%r761, %r1071, 3;
	add.s32 	%r762, %r105, %r761;
	ld.shared.v2.u32 	{%r138, %r1024}, [%r762];
	mov.b32 	%f19, %r1024;
	mov.b32 	%r1078, 0;
	mov.u32 	%r1074, %r1078;
	@%p177 bra 	$L__BB0_193;
	mov.b32 	%r1072, 0;
	mov.u32 	%r1074, %r1072;
$L__BB0_192:
	.pragma "nounroll";
	shl.b32 	%r764, %r1072, 3;
	add.s32 	%r765, %r105, %r764;
	ld.shared.f32 	%f140, [%r765+4];
	setp.lt.f32 	%p178, %f140, %f19;
	selp.u32 	%r766, 1, 0, %p178;
	add.s32 	%r767, %r1074, %r766;
	ld.shared.f32 	%f141, [%r765+12];
	setp.lt.f32 	%p179, %f141, %f19;
	selp.u32 	%r768, 1, 0, %p179;
	add.s32 	%r769, %r767, %r768;
	ld.shared.f32 	%f142, [%r765+20];
	setp.lt.f32 	%p180, %f142, %f19;
	selp.u32 	%r770, 1, 0, %p180;
	add.s32 	%r771, %r769, %r770;
	ld.shared.f32 	%f143, [%r765+28];
	setp.lt.f32 	%p181, %f143, %f19;
	selp.u32 	%r772, 1, 0, %p181;
	add.s32 	%r773, %r771, %r772;
	ld.shared.f32 	%f144, [%r765+36];
	setp.lt.f32 	%p182, %f144, %f19;
	selp.u32 	%r774, 1, 0, %p182;
	add.s32 	%r775, %r773, %r774;
	ld.shared.f32 	%f145, [%r765+44];
	setp.lt.f32 	%p183, %f145, %f19;
	selp.u32 	%r776, 1, 0, %p183;
	add.s32 	%r777, %r775, %r776;
	ld.shared.f32 	%f146, [%r765+52];
	setp.lt.f32 	%p184, %f146, %f19;
	selp.u32 	%r778, 1, 0, %p184;
	add.s32 	%r779, %r777, %r778;
	ld.shared.f32 	%f147, [%r765+60];
	setp.lt.f32 	%p185, %f147, %f19;
	selp.u32 	%r780, 1, 0, %p185;
	add.s32 	%r1074, %r779, %r780;
	add.s32 	%r1072, %r1072, 8;
	setp.ne.s32 	%p186, %r1072, %r133;
	mov.u32 	%r1078, %r133;
	@%p186 bra 	$L__BB0_192;
$L__BB0_193:
	setp.eq.s32 	%p187, %r134, 0;
	@%p187 bra 	$L__BB0_198;
	setp.lt.u32 	%p188, %r132, 3;
	@%p188 bra 	$L__BB0_196;
	shl.b32 	%r782, %r1078, 3;
	add.s32 	%r783, %r105, %r782;
	ld.shared.f32 	%f148, [%r783+4];
	setp.lt.f32 	%p189, %f148, %f19;
	selp.u32 	%r784, 1, 0, %p189;
	add.s32 	%r785, %r1074, %r784;
	ld.shared.f32 	%f149, [%r783+12];
	setp.lt.f32 	%p190, %f149, %f19;
	selp.u32 	%r786, 1, 0, %p190;
	add.s32 	%r787, %r785, %r786;
	ld.shared.f32 	%f150, [%r783+20];
	setp.lt.f32 	%p191, %f150, %f19;
	selp.u32 	%r788, 1, 0, %p191;
	add.s32 	%r789, %r787, %r788;
	ld.shared.f32 	%f151, [%r783+28];
	setp.lt.f32 	%p192, %f151, %f19;
	selp.u32 	%r790, 1, 0, %p192;
	add.s32 	%r1074, %r789, %r790;
	add.s32 	%r1078, %r1078, 4;
$L__BB0_196:
	setp.eq.s32 	%p193, %r135, 0;
	@%p193 bra 	$L__BB0_198;
	shl.b32 	%r791, %r1078, 3;
	add.s32 	%r792, %r105, %r791;
	ld.shared.f32 	%f152, [%r792+4];
	setp.lt.f32 	%p194, %f152, %f19;
	selp.u32 	%r793, 1, 0, %p194;
	add.s32 	%r794, %r1074, %r793;
	ld.shared.f32 	%f153, [%r792+12];
	setp.lt.f32 	%p195, %f153, %f19;
	selp.u32 	%r795, 1, 0, %p195;
	add.s32 	%r1074, %r794, %r795;
$L__BB0_198:
	setp.ge.s32 	%p196, %r1074, %r228;
	@%p196 bra 	$L__BB0_200;
	add.s32 	%r796, %r1074, %r136;
	shl.b32 	%r797, %r796, 3;
	mov.u32 	%r798, shared_mem;
	add.s32 	%r799, %r798, %r797;
	st.shared.v2.u32 	[%r799+2048], {%r138, %r1024};
$L__BB0_200:
	add.s32 	%r1071, %r1071, 32;
	setp.lt.s32 	%p197, %r1071, %r104;
	@%p197 bra 	$L__BB0_190;
$L__BB0_201:
	setp.lt.s32 	%p198, %r13, 1;
	bar.warp.sync 	-1;
	@%p198 bra 	$L__BB0_213;
	mad.lo.s32 	%r155, %r228, %r3, %r1103;
	and.b32  	%r156, %r13, 7;
	setp.lt.u32 	%p199, %r13, 8;
	mov.b32 	%r1083, 0;
	@%p199 bra 	$L__BB0_205;
	and.b32  	%r1083, %r13, 2147483640;
	mov.b32 	%r1081, 0;
$L__BB0_204:
	.pragma "nounroll";
	shl.b32 	%r803, %r1081, 5;
	mul.wide.u32 	%rd51, %r1081, 8;
	add.s64 	%rd52, %rd2, %rd51;
	add.s32 	%r804, %r155, %r803;
	shl.b32 	%r805, %r804, 3;
	mov.u32 	%r806, shared_mem;
	add.s32 	%r807, %r806, %r805;
	ld.shared.v2.u32 	{%r808, %r809}, [%r807+2048];
	ld.shared.v2.u32 	{%r810, %r811}, [%r807+2304];
	st.local.v4.u32 	[%rd52], {%r808, %r809, %r810, %r811};
	ld.shared.v2.u32 	{%r812, %r813}, [%r807+2560];
	ld.shared.v2.u32 	{%r814, %r815}, [%r807+2816];
	st.local.v4.u32 	[%rd52+16], {%r812, %r813, %r814, %r815};
	ld.shared.v2.u32 	{%r816, %r817}, [%r807+3072];
	ld.shared.v2.u32 	{%r818, %r819}, [%r807+3328];
	st.local.v4.u32 	[%rd52+32], {%r816, %r817, %r818, %r819};
	ld.shared.v2.u32 	{%r820, %r821}, [%r807+3584];
	ld.shared.v2.u32 	{%r822, %r823}, [%r807+3840];
	st.local.v4.u32 	[%rd52+48], {%r820, %r821, %r822, %r823};
	add.s32 	%r1081, %r1081, 8;
	setp.ne.s32 	%p200, %r1081, %r1083;
	@%p200 bra 	$L__BB0_204;
$L__BB0_205:
	setp.eq.s32 	%p201, %r156, 0;
	@%p201 bra 	$L__BB0_213;
	setp.lt.u32 	%p202, %r156, 4;
	@%p202 bra 	$L__BB0_208;
	shl.b32 	%r824, %r1083, 5;
	mul.wide.u32 	%rd53, %r1083, 8;
	add.s64 	%rd54, %rd2, %rd53;
	add.s32 	%r825, %r155, %r824;
	shl.b32 	%r826, %r825, 3;
	mov.u32 	%r827, shared_mem;
	add.s32 	%r828, %r827, %r826;
	ld.shared.v2.u32 	{%r829, %r830}, [%r828+2048];
	st.local.v2.u32 	[%rd54], {%r829, %r830};
	ld.shared.v2.u32 	{%r831, %r832}, [%r828+2304];
	st.local.v2.u32 	[%rd54+8], {%r831, %r832};
	ld.shared.v2.u32 	{%r833, %r834}, [%r828+2560];
	st.local.v2.u32 	[%rd54+16], {%r833, %r834};
	ld.shared.v2.u32 	{%r835, %r836}, [%r828+2816];
	st.local.v2.u32 	[%rd54+24], {%r835, %r836};
	add.s32 	%r1083, %r1083, 4;
$L__BB0_208:
	and.b32  	%r837, %r13, 3;
	setp.eq.s32 	%p203, %r837, 0;
	@%p203 bra 	$L__BB0_213;
	setp.eq.s32 	%p204, %r837, 1;
	@%p204 bra 	$L__BB0_211;
	shl.b32 	%r838, %r1083, 5;
	mul.wide.u32 	%rd55, %r1083, 8;
	add.s64 	%rd56, %rd2, %rd55;
	add.s32 	%r839, %r155, %r838;
	shl.b32 	%r840, %r839, 3;
	mov.u32 	%r841, shared_mem;
	add.s32 	%r842, %r841, %r840;
	ld.shared.v2.u32 	{%r843, %r844}, [%r842+2048];
	st.local.v2.u32 	[%rd56], {%r843, %r844};
	ld.shared.v2.u32 	{%r845, %r846}, [%r842+2304];
	st.local.v2.u32 	[%rd56+8], {%r845, %r846};
	add.s32 	%r1083, %r1083, 2;
$L__BB0_211:
	and.b32  	%r847, %r228, 32;
	setp.eq.s32 	%p205, %r847, 0;
	@%p205 bra 	$L__BB0_213;
	shl.b32 	%r848, %r1083, 5;
	mul.wide.u32 	%rd57, %r1083, 8;
	add.s64 	%rd58, %rd2, %rd57;
	add.s32 	%r849, %r155, %r848;
	shl.b32 	%r850, %r849, 3;
	mov.u32 	%r851, shared_mem;
	add.s32 	%r852, %r851, %r850;
	ld.shared.v2.u32 	{%r853, %r854}, [%r852+2048];
	st.local.v2.u32 	[%rd58], {%r853, %r854};
$L__BB0_213:
	setp.ne.s32 	%p206, %r1103, 0;
	@%p206 bra 	$L__BB0_215;
	mov.b32 	%r855, 0;
	st.shared.u32 	[%r15], %r855;
$L__BB0_215:
	bar.warp.sync 	-1;
$L__BB0_216:
	setp.lt.s32 	%p207, %r13, 1;
	mul.lo.s32 	%r165, %r228, %r3;
	shl.b32 	%r856, %r165, 3;
	mov.u32 	%r857, shared_mem;
	add.s32 	%r858, %r857, %r856;
	add.s32 	%r166, %r858, 2048;
	@%p207 bra 	$L__BB0_229;
	and.b32  	%r167, %r13, 15;
	setp.lt.u32 	%p208, %r13, 16;
	mov.b32 	%r1087, 0;
	@%p208 bra 	$L__BB0_220;
	and.b32  	%r1087, %r13, 2147483632;
	mov.b32 	%r1085, 0;
	shl.b32 	%r861, %r1103, 3;
$L__BB0_219:
	.pragma "nounroll";
	shl.b32 	%r862, %r1085, 8;
	or.b32  	%r863, %r862, %r861;
	add.s32 	%r864, %r166, %r863;
	mul.wide.u32 	%rd59, %r1085, 8;
	add.s64 	%rd60, %rd2, %rd59;
	ld.local.v4.u32 	{%r865, %r866, %r867, %r868}, [%rd60];
	st.shared.v2.u32 	[%r864], {%r865, %r866};
	st.shared.v2.u32 	[%r864+256], {%r867, %r868};
	ld.local.v4.u32 	{%r869, %r870, %r871, %r872}, [%rd60+16];
	st.shared.v2.u32 	[%r864+512], {%r869, %r870};
	st.shared.v2.u32 	[%r864+768], {%r871, %r872};
	ld.local.v4.u32 	{%r873, %r874, %r875, %r876}, [%rd60+32];
	st.shared.v2.u32 	[%r864+1024], {%r873, %r874};
	st.shared.v2.u32 	[%r864+1280], {%r875, %r876};
	ld.local.v4.u32 	{%r877, %r878, %r879, %r880}, [%rd60+48];
	st.shared.v2.u32 	[%r864+1536], {%r877, %r878};
	st.shared.v2.u32 	[%r864+1792], {%r879, %r880};
	ld.local.v4.u32 	{%r881, %r882, %r883, %r884}, [%rd60+64];
	st.shared.v2.u32 	[%r864+2048], {%r881, %r882};
	st.shared.v2.u32 	[%r864+2304], {%r883, %r884};
	ld.local.v4.u32 	{%r885, %r886, %r887, %r888}, [%rd60+80];
	st.shared.v2.u32 	[%r864+2560], {%r885, %r886};
	st.shared.v2.u32 	[%r864+2816], {%r887, %r888};
	ld.local.v4.u32 	{%r889, %r890, %r891, %r892}, [%rd60+96];
	st.shared.v2.u32 	[%r864+3072], {%r889, %r890};
	st.shared.v2.u32 	[%r864+3328], {%r891, %r892};
	ld.local.v4.u32 	{%r893, %r894, %r895, %r896}, [%rd60+112];
	st.shared.v2.u32 	[%r864+3584], {%r893, %r894};
	st.shared.v2.u32 	[%r864+3840], {%r895, %r896};
	add.s32 	%r1085, %r1085, 16;
	setp.ne.s32 	%p209, %r1085, %r1087;
	@%p209 bra 	$L__BB0_219;
$L__BB0_220:
	setp.eq.s32 	%p210, %r167, 0;
	@%p210 bra 	$L__BB0_229;
	and.b32  	%r172, %r13, 7;
	setp.lt.u32 	%p211, %r167, 8;
	@%p211 bra 	$L__BB0_223;
	shl.b32 	%r897, %r1103, 3;
	shl.b32 	%r898, %r1087, 8;
	or.b32  	%r899, %r898, %r897;
	add.s32 	%r900, %r166, %r899;
	mul.wide.u32 	%rd61, %r1087, 8;
	add.s64 	%rd62, %rd2, %rd61;
	ld.local.v2.u32 	{%r901, %r902}, [%rd62];
	st.shared.v2.u32 	[%r900], {%r901, %r902};
	ld.local.v2.u32 	{%r903, %r904}, [%rd62+8];
	st.shared.v2.u32 	[%r900+256], {%r903, %r904};
	ld.local.v2.u32 	{%r905, %r906}, [%rd62+16];
	st.shared.v2.u32 	[%r900+512], {%r905, %r906};
	ld.local.v2.u32 	{%r907, %r908}, [%rd62+24];
	st.shared.v2.u32 	[%r900+768], {%r907, %r908};
	ld.local.v2.u32 	{%r909, %r910}, [%rd62+32];
	st.shared.v2.u32 	[%r900+1024], {%r909, %r910};
	ld.local.v2.u32 	{%r911, %r912}, [%rd62+40];
	st.shared.v2.u32 	[%r900+1280], {%r911, %r912};
	ld.local.v2.u32 	{%r913, %r914}, [%rd62+48];
	st.shared.v2.u32 	[%r900+1536], {%r913, %r914};
	ld.local.v2.u32 	{%r915, %r916}, [%rd62+56];
	st.shared.v2.u32 	[%r900+1792], {%r915, %r916};
	add.s32 	%r1087, %r1087, 8;
$L__BB0_223:
	setp.eq.s32 	%p212, %r172, 0;
	@%p212 bra 	$L__BB0_229;
	and.b32  	%r175, %r13, 3;
	setp.lt.u32 	%p213, %r172, 4;
	@%p213 bra 	$L__BB0_226;
	shl.b32 	%r917, %r1103, 3;
	shl.b32 	%r918, %r1087, 8;
	or.b32  	%r919, %r918, %r917;
	add.s32 	%r920, %r166, %r919;
	mul.wide.u32 	%rd63, %r1087, 8;
	add.s64 	%rd64, %rd2, %rd63;
	ld.local.v2.u32 	{%r921, %r922}, [%rd64];
	st.shared.v2.u32 	[%r920], {%r921, %r922};
	ld.local.v2.u32 	{%r923, %r924}, [%rd64+8];
	st.shared.v2.u32 	[%r920+256], {%r923, %r924};
	ld.local.v2.u32 	{%r925, %r926}, [%rd64+16];
	st.shared.v2.u32 	[%r920+512], {%r925, %r926};
	ld.local.v2.u32 	{%r927, %r928}, [%rd64+24];
	st.shared.v2.u32 	[%r920+768], {%r927, %r928};
	add.s32 	%r1087, %r1087, 4;
$L__BB0_226:
	setp.eq.s32 	%p214, %r175, 0;
	@%p214 bra 	$L__BB0_229;
	mov.b32 	%r1090, 0;
	shl.b32 	%r930, %r1103, 3;
$L__BB0_228:
	.pragma "nounroll";
	shl.b32 	%r931, %r1087, 8;
	or.b32  	%r932, %r931, %r930;
	add.s32 	%r933, %r166, %r932;
	mul.wide.u32 	%rd65, %r1087, 8;
	add.s64 	%rd66, %rd2, %rd65;
	ld.local.v2.u32 	{%r934, %r935}, [%rd66];
	st.shared.v2.u32 	[%r933], {%r934, %r935};
	add.s32 	%r1087, %r1087, 1;
	add.s32 	%r1090, %r1090, 1;
	setp.ne.s32 	%p215, %r1090, %r175;
	@%p215 bra 	$L__BB0_228;
$L__BB0_229:
	bar.warp.sync 	-1;
	setp.lt.s32 	%p216, %r228, 1;
	@%p216 bra 	$L__BB0_256;
	add.s32 	%r182, %r228, -1;
	sub.s32 	%r937, %r228, %r1103;
	add.s32 	%r183, %r937, -2;
	and.b32  	%r184, %r183, 96;
	shl.b32 	%r938, %r1103, 3;
	add.s32 	%r185, %r166, %r938;
	or.b32  	%r186, %r1103, 32;
	or.b32  	%r187, %r1103, 64;
	or.b32  	%r188, %r1103, 96;
	add.s32 	%r941, %r856, %r857;
	add.s32 	%r189, %r941, 2828;
	mov.b32 	%r1091, 0;
$L__BB0_231:
	setp.ge.s32 	%p217, %r1103, %r182;
	@%p217 bra 	$L__BB0_255;
	setp.eq.s32 	%p218, %r184, 96;
	mov.u32 	%r1092, %r1103;
	@%p218 bra 	$L__BB0_243;
	xor.b32  	%r942, %r1, %r1091;
	and.b32  	%r191, %r942, 1;
	setp.eq.b32 	%p219, %r191, 1;
	@%p219 bra 	$L__BB0_236;
	ld.shared.f32 	%f20, [%r185+4];
	ld.shared.f32 	%f21, [%r185+12];
	setp.leu.f32 	%p220, %f20, %f21;
	@%p220 bra 	$L__BB0_236;
	ld.shared.u32 	%r943, [%r185+8];
	ld.shared.u32 	%r944, [%r185];
	mov.b32 	%r945, %f21;
	st.shared.v2.u32 	[%r185], {%r943, %r945};
	mov.b32 	%r946, %f20;
	st.shared.v2.u32 	[%r185+8], {%r944, %r946};
$L__BB0_236:
	setp.eq.s32 	%p221, %r184, 0;
	mov.u32 	%r1092, %r186;
	@%p221 bra 	$L__BB0_243;
	setp.ne.s32 	%p222, %r191, 0;
	@%p222 bra 	$L__BB0_240;
	ld.shared.f32 	%f22, [%r185+260];
	ld.shared.f32 	%f23, [%r185+268];
	setp.leu.f32 	%p223, %f22, %f23;
	@%p223 bra 	$L__BB0_240;
	ld.shared.u32 	%r947, [%r185+264];
	ld.shared.u32 	%r948, [%r185+256];
	mov.b32 	%r949, %f23;
	st.shared.v2.u32 	[%r185+256], {%r947, %r949};
	mov.b32 	%r950, %f22;
	st.shared.v2.u32 	[%r185+264], {%r948, %r950};
$L__BB0_240:
	setp.ne.s32 	%p224, %r191, 0;
	setp.eq.s32 	%p225, %r184, 32;
	or.pred  	%p226, %p225, %p224;
	selp.b32 	%r1092, %r187, %r188, %p225;
	@%p226 bra 	$L__BB0_243;
	ld.shared.f32 	%f24, [%r185+516];
	ld.shared.f32 	%f25, [%r185+524];
	setp.leu.f32 	%p227, %f24, %f25;
	mov.u32 	%r1092, %r188;
	@%p227 bra 	$L__BB0_243;
	ld.shared.u32 	%r951, [%r185+520];
	ld.shared.u32 	%r952, [%r185+512];
	mov.b32 	%r953, %f25;
	st.shared.v2.u32 	[%r185+512], {%r951, %r953};
	mov.b32 	%r954, %f24;
	st.shared.v2.u32 	[%r185+520], {%r952, %r954};
	mov.u32 	%r1092, %r188;
$L__BB0_243:
	setp.lt.u32 	%p228, %r183, 96;
	@%p228 bra 	$L__BB0_255;
	shl.b32 	%r955, %r1092, 3;
	add.s32 	%r1093, %r189, %r955;
$L__BB0_245:
	xor.b32  	%r956, %r1092, %r1091;
	and.b32  	%r957, %r956, 1;
	setp.eq.b32 	%p229, %r957, 1;
	@%p229 bra 	$L__BB0_254;
	ld.shared.f32 	%f26, [%r1093+-776];
	ld.shared.f32 	%f27, [%r1093+-768];
	setp.leu.f32 	%p230, %f26, %f27;
	@%p230 bra 	$L__BB0_248;
	ld.shared.u32 	%r958, [%r1093+-772];
	ld.shared.u32 	%r959, [%r1093+-780];
	mov.b32 	%r960, %f27;
	st.shared.v2.u32 	[%r1093+-780], {%r958, %r960};
	mov.b32 	%r961, %f26;
	st.shared.v2.u32 	[%r1093+-772], {%r959, %r961};
$L__BB0_248:
	ld.shared.f32 	%f28, [%r1093+-520];
	ld.shared.f32 	%f29, [%r1093+-512];
	setp.leu.f32 	%p231, %f28, %f29;
	@%p231 bra 	$L__BB0_250;
	ld.shared.u32 	%r962, [%r1093+-516];
	ld.shared.u32 	%r963, [%r1093+-524];
	mov.b32 	%r964, %f29;
	st.shared.v2.u32 	[%r1093+-524], {%r962, %r964};
	mov.b32 	%r965, %f28;
	st.shared.v2.u32 	[%r1093+-516], {%r963, %r965};
$L__BB0_250:
	ld.shared.f32 	%f30, [%r1093+-264];
	ld.shared.f32 	%f31, [%r1093+-256];
	setp.leu.f32 	%p232, %f30, %f31;
	@%p232 bra 	$L__BB0_252;
	ld.shared.u32 	%r966, [%r1093+-260];
	ld.shared.u32 	%r967, [%r1093+-268];
	mov.b32 	%r968, %f31;
	st.shared.v2.u32 	[%r1093+-268], {%r966, %r968};
	mov.b32 	%r969, %f30;
	st.shared.v2.u32 	[%r1093+-260], {%r967, %r969};
$L__BB0_252:
	ld.shared.f32 	%f32, [%r1093+-8];
	ld.shared.f32 	%f33, [%r1093];
	setp.leu.f32 	%p233, %f32, %f33;
	@%p233 bra 	$L__BB0_254;
	ld.shared.u32 	%r970, [%r1093+-4];
	ld.shared.u32 	%r971, [%r1093+-12];
	mov.b32 	%r972, %f33;
	st.shared.v2.u32 	[%r1093+-12], {%r970, %r972};
	mov.b32 	%r973, %f32;
	st.shared.v2.u32 	[%r1093+-4], {%r971, %r973};
$L__BB0_254:
	add.s32 	%r1092, %r1092, 128;
	add.s32 	%r1093, %r1093, 1024;
	setp.lt.s32 	%p234, %r1092, %r182;
	@%p234 bra 	$L__BB0_245;
$L__BB0_255:
	bar.warp.sync 	-1;
	add.s32 	%r1091, %r1091, 1;
	setp.eq.s32 	%p235, %r1091, %r228;
	@%p235 bra 	$L__BB0_256;
	bra.uni 	$L__BB0_231;
$L__BB0_256:
	setp.lt.s32 	%p236, %r13, 8;
	@%p236 bra 	$L__BB0_259;
	and.b32  	%r974, %r13, 2147483640;
	neg.s32 	%r1096, %r974;
	shl.b32 	%r976, %r1103, 3;
	add.s32 	%r977, %r856, %r976;
	add.s32 	%r979, %r977, %r857;
	add.s32 	%r1095, %r979, 3840;
	add.s64 	%rd72, %rd2, 32;
$L__BB0_258:
	.pragma "nounroll";
	ld.shared.v2.u32 	{%r980, %r981}, [%r1095+-1792];
	ld.shared.v2.u32 	{%r982, %r983}, [%r1095+-1536];
	st.local.v4.u32 	[%rd72+-32], {%r980, %r981, %r982, %r983};
	ld.shared.v2.u32 	{%r984, %r985}, [%r1095+-1280];
	ld.shared.v2.u32 	{%r986, %r987}, [%r1095+-1024];
	st.local.v4.u32 	[%rd72+-16], {%r984, %r985, %r986, %r987};
	ld.shared.v2.u32 	{%r988, %r989}, [%r1095+-768];
	ld.shared.v2.u32 	{%r990, %r991}, [%r1095+-512];
	st.local.v4.u32 	[%rd72], {%r988, %r989, %r990, %r991};
	ld.shared.v2.u32 	{%r992, %r993}, [%r1095+-256];
	ld.shared.v2.u32 	{%r994, %r995}, [%r1095];
	st.local.v4.u32 	[%rd72+16], {%r992, %r993, %r994, %r995};
	add.s32 	%r1096, %r1096, 8;
	add.s32 	%r1095, %r1095, 2048;
	add.s64 	%rd72, %rd72, 64;
	setp.ne.s32 	%p237, %r1096, 0;
	@%p237 bra 	$L__BB0_258;
$L__BB0_259:
	bar.warp.sync 	-1;
	mul.lo.s32 	%r206, %r228, %r6;
	setp.ge.s32 	%p238, %r1103, %r228;
	@%p238 bra 	$L__BB0_266;
	not.b32 	%r996, %r1103;
	add.s32 	%r207, %r228, %r996;
	and.b32  	%r997, %r207, 96;
	setp.eq.s32 	%p239, %r997, 96;
	@%p239 bra 	$L__BB0_263;
	shr.u32 	%r998, %r207, 5;
	add.s32 	%r999, %r998, 1;
	and.b32  	%r1000, %r999, 3;
	shl.b32 	%r1002, %r1103, 3;
	add.s32 	%r1003, %r856, %r1002;
	add.s32 	%r1005, %r1003, %r857;
	add.s32 	%r1099, %r1005, 2048;
	add.s64 	%rd8, %rd1, 4;
	add.s32 	%r1098, %r206, %r1103;
	neg.s32 	%r1097, %r1000;
	shl.b32 	%r1006, %r999, 5;
	and.b32  	%r1007, %r1006, 96;
	or.b32  	%r1103, %r1007, %r1103;
$L__BB0_262:
	.pragma "nounroll";
	mul.wide.s32 	%rd67, %r1098, 8;
	add.s64 	%rd68, %rd8, %rd67;
	ld.shared.v2.u32 	{%r1008, %r1009}, [%r1099];
	st.global.u32 	[%rd68+-4], %r1008;
	st.global.u32 	[%rd68], %r1009;
	add.s32 	%r1099, %r1099, 256;
	add.s32 	%r1098, %r1098, 32;
	add.s32 	%r1097, %r1097, 1;
	setp.ne.s32 	%p240, %r1097, 0;
	@%p240 bra 	$L__BB0_262;
$L__BB0_263:
	setp.lt.u32 	%p241, %r207, 96;
	@%p241 bra 	$L__BB0_266;
	add.s64 	%rd9, %rd1, 512;
	add.s32 	%r1102, %r1103, %r206;
	shl.b32 	%r1011, %r1103, 3;
	add.s32 	%r1012, %r856, %r1011;
	add.s32 	%r1014, %r1012, %r857;
	add.s32 	%r1101, %r1014, 2816;
$L__BB0_265:
	mul.wide.s32 	%rd69, %r1102, 8;
	add.s64 	%rd70, %rd9, %rd69;
	ld.shared.v2.u32 	{%r1015, %r1016}, [%r1101+-768];
	st.global.u32 	[%rd70+-512], %r1015;
	st.global.u32 	[%rd70+-508], %r1016;
	ld.shared.v2.u32 	{%r1017, %r1018}, [%r1101+-512];
	st.global.u32 	[%rd70+-256], %r1017;
	st.global.u32 	[%rd70+-252], %r1018;
	ld.shared.v2.u32 	{%r1019, %r1020}, [%r1101+-256];
	st.global.u32 	[%rd70], %r1019;
	st.global.u32 	[%rd70+4], %r1020;
	ld.shared.v2.u32 	{%r1021, %r1022}, [%r1101];
	st.global.u32 	[%rd70+256], %r1021;
	st.global.u32 	[%rd70+260], %r1022;
	add.s32 	%r1103, %r1103, 128;
	add.s32 	%r1102, %r1102, 128;
	add.s32 	%r1101, %r1101, 1024;
	setp.lt.s32 	%p242, %r1103, %r228;
	@%p242 bra 	$L__BB0_265;
$L__BB0_266:
	ret;

}


// ===== COMPILED SASS (sm_100) =====

	.target	sm_100

	.elftype	@"ET_EXEC"


//--------------------- .note.nv.tkinfo           --------------------------
	.section	.note.nv.tkinfo,"",@"SHT_NOTE"
	.sectionflags	@"SHF_NOTE_NV_TKINFO"
	.tkinfo
        /*0018*/ 	.word	0x00000002
        /*0030*/ 	.string	""
        /*0030*/ 	.string	"ptxas"
        /*0030*/ 	.string	"Cuda compilation tools, release 13.0, V13.0.88"
        /*0030*/ 	.string	"Build cuda_13.0.r13.0/compiler.36424714_0"
        /*0030*/ 	.string	"-arch sm_100 -m 64 "



//--------------------- .note.nv.cuinfo           --------------------------
	.section	.note.nv.cuinfo,"",@"SHT_NOTE"
	.sectionflags	@"SHF_NOTE_NV_CUINFO"
        /*0018*/ 	.short	0x0002
        /*001a*/ 	.short	0x0064
        /*001c*/ 	.short	0x0082
	.zero		2


//--------------------- .nv.info                  --------------------------
	.section	.nv.info,"",@"SHT_CUDA_INFO"
	.align	4


	//----- nvinfo : EIATTR_REGCOUNT
	.align		4
        /*0000*/ 	.byte	0x04, 0x2f
        /*0002*/ 	.short	(.L_1 - .L_0)
	.align		4
.L_0:
        /*0004*/ 	.word	index@(_Z10knn_kernelPK6float2iS1_iP4Pairi)
        /*0008*/ 	.word	0x0000002d


	//----- nvinfo : EIATTR_FRAME_SIZE
	.align		4
.L_1:
        /*000c*/ 	.byte	0x04, 0x11
        /*000e*/ 	.short	(.L_3 - .L_2)
	.align		4
.L_2:
        /*0010*/ 	.word	index@(_Z10knn_kernelPK6float2iS1_iP4Pairi)
        /*0014*/ 	.word	0x00000100


	//----- nvinfo : EIATTR_MIN_STACK_SIZE
	.align		4
.L_3:
        /*0018*/ 	.byte	0x04, 0x12
        /*001a*/ 	.short	(.L_5 - .L_4)
	.align		4
.L_4:
        /*001c*/ 	.word	index@(_Z10knn_kernelPK6float2iS1_iP4Pairi)
        /*0020*/ 	.word	0x00000100
.L_5:


//--------------------- .nv.compat                --------------------------
	.section	.nv.compat,"",@"SHT_CUDA_COMPAT_INFO"
	.align	4
        /*0000*/ 	.byte	0x02, 0x09, 0x00, 0x00, 0x02, 0x02, 0x01, 0x00, 0x02, 0x05, 0x05, 0x00, 0x03, 0x07, 0x01, 0x01
        /*0010*/ 	.byte	0x02, 0x03, 0x00, 0x00, 0x02, 0x06, 0x01, 0x00, 0x04, 0x0b, 0x08, 0x00, 0x09, 0x00, 0x00, 0x00
        /*0020*/ 	.byte	0x00, 0x00, 0x00, 0x00


//--------------------- .nv.info._Z10knn_kernelPK6float2iS1_iP4Pairi --------------------------
	.section	.nv.info._Z10knn_kernelPK6float2iS1_iP4Pairi,"",@"SHT_CUDA_INFO"
	.sectionflags	@""
	.align	4


	//----- nvinfo : EIATTR_CUDA_API_VERSION
	.align		4
        /*0000*/ 	.byte	0x04, 0x37
        /*0002*/ 	.short	(.L_7 - .L_6)
.L_6:
        /*0004*/ 	.word	0x00000082


	//----- nvinfo : EIATTR_KPARAM_INFO
	.align		4
.L_7:
        /*0008*/ 	.byte	0x04, 0x17
        /*000a*/ 	.short	(.L_9 - .L_8)
.L_8:
        /*000c*/ 	.word	0x00000000
        /*0010*/ 	.short	0x0005
        /*0012*/ 	.short	0x0028
        /*0014*/ 	.byte	0x00, 0xf0, 0x11, 0x00


	//----- nvinfo : EIATTR_KPARAM_INFO
	.align		4
.L_9:
        /*0018*/ 	.byte	0x04, 0x17
        /*001a*/ 	.short	(.L_11 - .L_10)
.L_10:
        /*001c*/ 	.word	0x00000000
        /*0020*/ 	.short	0x0004
        /*0022*/ 	.short	0x0020
        /*0024*/ 	.byte	0x00, 0xf5, 0x21, 0x00


	//----- nvinfo : EIATTR_KPARAM_INFO
	.align		4
.L_11:
        /*0028*/ 	.byte	0x04, 0x17
        /*002a*/ 	.short	(.L_13 - .L_12)
.L_12:
        /*002c*/ 	.word	0x00000000
        /*0030*/ 	.short	0x0003
        /*0032*/ 	.short	0x0018
        /*0034*/ 	.byte	0x00, 0xf0, 0x11, 0x00


	//----- nvinfo : EIATTR_KPARAM_INFO
	.align		4
.L_13:
        /*0038*/ 	.byte	0x04, 0x17
        /*003a*/ 	.short	(.L_15 - .L_14)
.L_14:
        /*003c*/ 	.word	0x00000000
        /*0040*/ 	.short	0x0002
        /*0042*/ 	.short	0x0010
        /*0044*/ 	.byte	0x00, 0xf5, 0x21, 0x00


	//----- nvinfo : EIATTR_KPARAM_INFO
	.align		4
.L_15:
        /*0048*/ 	.byte	0x04, 0x17
        /*004a*/ 	.short	(.L_17 - .L_16)
.L_16:
        /*004c*/ 	.word	0x00000000
        /*0050*/ 	.short	0x0001
        /*0052*/ 	.short	0x0008
        /*0054*/ 	.byte	0x00, 0xf0, 0x11, 0x00


	//----- nvinfo : EIATTR_KPARAM_INFO
	.align		4
.L_17:
        /*0058*/ 	.byte	0x04, 0x17
        /*005a*/ 	.short	(.L_19 - .L_18)
.L_18:
        /*005c*/ 	.word	0x00000000
        /*0060*/ 	.short	0x0000
        /*0062*/ 	.short	0x0000
        /*0064*/ 	.byte	0x00, 0xf5, 0x21, 0x00


	//----- nvinfo : EIATTR_SPARSE_MMA_MASK
	.align		4
.L_19:
        /*0068*/ 	.byte	0x03, 0x50
        /*006a*/ 	.short	0x0000


	//----- nvinfo : EIATTR_MAXREG_COUNT
	.align		4
        /*006c*/ 	.byte	0x03, 0x1b
        /*006e*/ 	.short	0x00ff


	//----- nvinfo : EIATTR_NUM_BARRIERS
	.align		4
        /*0070*/ 	.byte	0x02, 0x4c
        /*0072*/ 	.byte	0x01
	.zero		1


	//----- nvinfo : EIATTR_MERCURY_ISA_VERSION
	.align		4
        /*0074*/ 	.byte	0x03, 0x5f
        /*0076*/ 	.short	0x0101


	//----- nvinfo : EIATTR_COOP_GROUP_MASK_REGIDS
	.align		4
        /*0078*/ 	.byte	0x04, 0x29
        /*007a*/ 	.short	(.L_21 - .L_20)


	//   ....[0]....
.L_20:
        /*007c*/ 	.word	0xffffffff


	//   ....[1]....
        /*0080*/ 	.word	0xffffffff


	//   ....[2]....
        /*0084*/ 	.word	0xffffffff


	//   ....[3]....
        /*0088*/ 	.word	0xffffffff


	//   ....[4]....
        /*008c*/ 	.word	0xffffffff


	//   ....[5]....
        /*0090*/ 	.word	0xffffffff


	//   ....[6]....
        /*0094*/ 	.word	0xffffffff


	//   ....[7]....
        /*0098*/ 	.word	0xffffffff


	//   ....[8]....
        /*009c*/ 	.word	0xffffffff


	//   ....[9]....
        /*00a0*/ 	.word	0xffffffff


	//   ....[10]....
        /*00a4*/ 	.word	0xffffffff


	//   ....[11]....
        /*00a8*/ 	.word	0xffffffff


	//   ....[12]....
        /*00ac*/ 	.word	0xffffffff


	//   ....[13]....
        /*00b0*/ 	.word	0xffffffff


	//   ....[14]....
        /*00b4*/ 	.word	0xffffffff


	//   ....[15]....
        /*00b8*/ 	.word	0xffffffff


	//   ....[16]....
        /*00bc*/ 	.word	0xffffffff


	//   ....[17]....
        /*00c0*/ 	.word	0xffffffff


	//   ....[18]....
        /*00c4*/ 	.word	0x05000004


	//   ....[19]....
        /*00c8*/ 	.word	0x05000004


	//   ....[20]....
        /*00cc*/ 	.word	0x05000004


	//   ....[21]....
        /*00d0*/ 	.word	0x05000004


	//   ....[22]....
        /*00d4*/ 	.word	0x05000004


	//   ....[23]....
        /*00d8*/ 	.word	0x05000004


	//   ....[24]....
        /*00dc*/ 	.word	0x05000004


	//   ....[25]....
        /*00e0*/ 	.word	0x05000004


	//   ....[26]....
        /*00e4*/ 	.word	0x05000004


	//   ....[27]....
        /*00e8*/ 	.word	0x05000004


	//   ....[28]....
        /*00ec*/ 	.word	0x05000004


	//   ....[29]....
        /*00f0*/ 	.word	0x05000004


	//   ....[30]....
        /*00f4*/ 	.word	0x05000004


	//   ....[31]....
        /*00f8*/ 	.word	0x05000004


	//   ....[32]....
        /*00fc*/ 	.word	0x05000004


	//----- nvinfo : EIATTR_COOP_GROUP_INSTR_OFFSETS
	.align		4
.L_21:
        /*0100*/ 	.byte	0x04, 0x28
        /*0102*/ 	.short	(.L_23 - .L_22)


	//   ....[0]....
.L_22:
        /*0104*/ 	.word	0x000009e0


	//   ....[1]....
        /*0108*/ 	.word	0x000009f0


	//   ....[2]....
        /*010c*/ 	.word	0x00000a00


	//   ....[3]....
        /*0110*/ 	.word	0x00001600


	//   ....[4]....
        /*0114*/ 	.word	0x00001630


	//   ....[5]....
        /*0118*/ 	.word	0x00001660


	//   ....[6]....
        /*011c*/ 	.word	0x00001690


	//   ....[7]....
        /*0120*/ 	.word	0x000016c0


	//   ....[8]....
        /*0124*/ 	.word	0x000022d0


	//   ....[9]....
        /*0128*/ 	.word	0x000028a0


	//   ....[10]....
        /*012c*/ 	.word	0x00002ca0


	//   ....[11]....
        /*0130*/ 	.word	0x000033c0


	//   ....[12]....
        /*0134*/ 	.word	0x00003fe0


	//   ....[13]....
        /*0138*/ 	.word	0x00004640


	//   ....[14]....
        /*013c*/ 	.word	0x00004ae0


	//   ....[15]....
        /*0140*/ 	.word	0x00005230


	//   ....[16]....
        /*0144*/ 	.word	0x00005860


	//   ....[17]....
        /*0148*/ 	.word	0x00005a90


	//   ....[18]....
        /*014c*/ 	.word	0x00006500


	//   ....[19]....
        /*0150*/ 	.word	0x000065a0


	//   ....[20]....
        /*0154*/ 	.word	0x00006620


	//   ....[21]....
        /*0158*/ 	.word	0x000066a0


	//   ....[22]....
        /*015c*/ 	.word	0x00006720


	//   ....[23]....
        /*0160*/ 	.word	0x00006780


	//   ....[24]....
        /*0164*/ 	.word	0x000067f0


	//   ....[25]....
        /*0168*/ 	.word	0x00006860


	//   ....[26]....
        /*016c*/ 	.word	0x000068c0


	//   ....[27]....
        /*0170*/ 	.word	0x00006920


	//   ....[28]....
        /*0174*/ 	.word	0x00006990


	//   ....[29]....
        /*0178*/ 	.word	0x00006a00


	//   ....[30]....
        /*017c*/ 	.word	0x00006a70


	//   ....[31]....
        /*0180*/ 	.word	0x00006ae0


	//   ....[32]....
        /*0184*/ 	.word	0x00006b50


	//----- nvinfo : EIATTR_VRC_CTA_INIT_COUNT
	.align		4
.L_23:
        /*0188*/ 	.byte	0x02, 0x4a
	.zero		1
	.zero		1


	//----- nvinfo : EIATTR_EXIT_INSTR_OFFSETS
	.align		4
        /*018c*/ 	.byte	0x04, 0x1c
        /*018e*/ 	.short	(.L_25 - .L_24)


	//   ....[0]....
.L_24:
        /*0190*/ 	.word	0x000000a0


	//   ....[1]....
        /*0194*/ 	.word	0x00005ab0


	//   ....[2]....
        /*0198*/ 	.word	0x00005cc0


	//   ....[3]....
        /*019c*/ 	.word	0x000063b0


	//   ....[4]....
        /*01a0*/ 	.word	0x00006490


	//----- nvinfo : EIATTR_CRS_STACK_SIZE
	.align		4
.L_25:
        /*01a4*/ 	.byte	0x04, 0x1e
        /*01a6*/ 	.short	(.L_27 - .L_26)
.L_26:
        /*01a8*/ 	.word	0x00000000


	//----- nvinfo : EIATTR_CBANK_PARAM_SIZE
	.align		4
.L_27:
        /*01ac*/ 	.byte	0x03, 0x19
        /*01ae*/ 	.short	0x002c


	//----- nvinfo : EIATTR_PARAM_CBANK
	.align		4
        /*01b0*/ 	.byte	0x04, 0x0a
        /*01b2*/ 	.short	(.L_29 - .L_28)
	.align		4
.L_28:
        /*01b4*/ 	.word	index@(.nv.constant0._Z10knn_kernelPK6float2iS1_iP4Pairi)
        /*01b8*/ 	.short	0x0380
        /*01ba*/ 	.short	0x002c


	//----- nvinfo : EIATTR_SW_WAR
	.align		4
.L_29:
        /*01bc*/ 	.byte	0x04, 0x36
        /*01be*/ 	.short	(.L_31 - .L_30)
.L_30:
        /*01c0*/ 	.word	0x00000008
.L_31:


//--------------------- .nv.callgraph             --------------------------
	.section	.nv.callgraph,"",@"SHT_CUDA_CALLGRAPH"
	.align	4
	.sectionentsize	8
	.align		4
        /*0000*/ 	.word	0x00000000
	.align		4
        /*0004*/ 	.word	0xffffffff
	.align		4
        /*0008*/ 	.word	0x00000000
	.align		4
        /*000c*/ 	.word	0xfffffffe
	.align		4
        /*0010*/ 	.word	0x00000000
	.align		4
        /*0014*/ 	.word	0xfffffffd
	.align		4
        /*0018*/ 	.word	0x00000000
	.align		4
        /*001c*/ 	.word	0xfffffffc


//--------------------- .text._Z10knn_kernelPK6float2iS1_iP4Pairi --------------------------
	.section	.text._Z10knn_kernelPK6float2iS1_iP4Pairi,"ax",@progbits
	.align	128
        .global         _Z10knn_kernelPK6float2iS1_iP4Pairi
        .type           _Z10knn_kernelPK6float2iS1_iP4Pairi,@function
        .size           _Z10knn_kernelPK6float2iS1_iP4Pairi,(.L_x_153 - _Z10knn_kernelPK6float2iS1_iP4Pairi)
        .other          _Z10knn_kernelPK6float2iS1_iP4Pairi,@"STO_CUDA_ENTRY STV_DEFAULT"
_Z10knn_kernelPK6float2iS1_iP4Pairi:
.text._Z10knn_kernelPK6float2iS1_iP4Pairi:
[----:B------:R-:W0:Y:S01]  /*0000*/  LDC R1, c[0x0][0x37c] ;  /* 0x0000df00ff017b82 */ /* 0x000e220000000800 */
[----:B------:R-:W1:Y:S01]  /*0010*/  S2R R2, SR_TID.X ;  /* 0x0000000000027919 */ /* 0x000e620000002100 */
[----:B------:R-:W2:Y:S01]  /*0020*/  LDCU UR9, c[0x0][0x360] ;  /* 0x00006c00ff0977ac */ /* 0x000ea20008000800 */
[----:B0-----:R-:W-:Y:S01]  /*0030*/  VIADD R1, R1, 0xffffff00 ;  /* 0xffffff0001017836 */ /* 0x001fe20000000000 */
[----:B------:R-:W0:Y:S01]  /*0040*/  S2R R0, SR_CTAID.X ;  /* 0x0000000000007919 */ /* 0x000e220000002500 */
[----:B------:R-:W3:Y:S01]  /*0050*/  LDCU UR5, c[0x0][0x388] ;  /* 0x00007100ff0577ac */ /* 0x000ee20008000800 */
[----:B--2---:R-:W-:Y:S01]  /*0060*/  USHF.R.U32.HI UR4, URZ, 0x5, UR9 ;  /* 0x00000005ff047899 */ /* 0x004fe20008011609 */
[----:B-1----:R-:W-:-:S05]  /*0070*/  SHF.R.U32.HI R25, RZ, 0x5, R2 ;  /* 0x00000005ff197819 */ /* 0x002fca0000011602 */
[----:B0-----:R-:W-:-:S05]  /*0080*/  IMAD R0, R0, UR4, R25 ;  /* 0x0000000400007c24 */ /* 0x001fca000f8e0219 */
[----:B---3--:R-:W-:-:S13]  /*0090*/  ISETP.GE.AND P0, PT, R0, UR5, PT ;  /* 0x0000000500007c0c */ /* 0x008fda000bf06270 */
[----:B------:R-:W-:Y:S05]  /*00a0*/  @P0 EXIT ;  /* 0x000000000000094d */ /* 0x000fea0003800000 */
[----:B------:R-:W-:Y:S01]  /*00b0*/  LOP3.LUT R2, R2, 0x1f, RZ, 0xc0, !PT ;  /* 0x0000001f02027812 */ /* 0x000fe200078ec0ff */
[----:B------:R-:W0:Y:S01]  /*00c0*/  LDCU.64 UR6, c[0x0][0x358] ;  /* 0x00006b00ff0677ac */ /* 0x000e220008000a00 */
[----:B------:R-:W1:Y:S02]  /*00d0*/  LDC R23, c[0x0][0x3a8] ;  /* 0x0000ea00ff177b82 */ /* 0x000e640000000800 */
[----:B------:R-:W-:-:S13]  /*00e0*/  ISETP.NE.AND P0, PT, R2, RZ, PT ;  /* 0x000000ff0200720c */ /* 0x000fda0003f05270 */
[----:B------:R-:W2:Y:S02]  /*00f0*/  @!P0 LDC.64 R8, c[0x0][0x380] ;  /* 0x0000e000ff088b82 */ /* 0x000ea40000000a00 */
[----:B--2---:R-:W-:-:S05]  /*0100*/  @!P0 IMAD.WIDE R8, R0, 0x8, R8 ;  /* 0x0000000800088825 */ /* 0x004fca00078e0208 */
[----:B0-----:R0:W2:Y:S01]  /*0110*/  @!P0 LDG.E.64 R14, desc[UR6][R8.64] ;  /* 0x00000006080e8981 */ /* 0x0010a2000c1e1b00 */
[----:B-1----:R-:W-:-:S04]  /*0120*/  SHF.R.S32.HI R3, RZ, 0x5, R23 ;  /* 0x00000005ff037819 */ /* 0x002fc80000011417 */
[C---:B------:R-:W-:Y:S02]  /*0130*/  ISETP.GE.AND P4, PT, R3.reuse, 0x1, PT ;  /* 0x000000010300780c */ /* 0x040fe40003f86270 */
[C---:B------:R-:W-:Y:S02]  /*0140*/  ISETP.GE.AND P5, PT, R3.reuse, 0x2, PT ;  /* 0x000000020300780c */ /* 0x040fe40003fa6270 */
[C---:B------:R-:W-:Y:S02]  /*0150*/  ISETP.GE.AND P1, PT, R3.reuse, 0x3, PT ;  /* 0x000000030300780c */ /* 0x040fe40003f26270 */
[C---:B------:R-:W-:Y:S02]  /*0160*/  ISETP.GE.AND P2, PT, R3.reuse, 0x4, PT ;  /* 0x000000040300780c */ /* 0x040fe40003f46270 */
[C---:B------:R-:W-:Y:S02]  /*0170*/  ISETP.GE.AND P3, PT, R3.reuse, 0x5, PT ;  /* 0x000000050300780c */ /* 0x040fe40003f66270 */
[----:B------:R-:W-:-:S03]  /*0180*/  ISETP.GE.AND P6, PT, R3, 0x8, PT ;  /* 0x000000080300780c */ /* 0x000fc60003fc6270 */
[----:B------:R-:W-:Y:S02]  /*0190*/  @P4 IMAD.MOV.U32 R4, RZ, RZ, -0x1 ;  /* 0xffffffffff044424 */ /* 0x000fe400078e00ff */
[----:B------:R-:W-:Y:S02]  /*01a0*/  @P4 IMAD.MOV.U32 R5, RZ, RZ, 0x7f7fffff ;  /* 0x7f7fffffff054424 */ /* 0x000fe400078e00ff */
[----:B------:R-:W-:Y:S02]  /*01b0*/  @P5 IMAD.MOV.U32 R6, RZ, RZ, -0x1 ;  /* 0xffffffffff065424 */ /* 0x000fe400078e00ff */
[----:B------:R-:W-:Y:S01]  /*01c0*/  @P5 IMAD.MOV.U32 R7, RZ, RZ, 0x7f7fffff ;  /* 0x7f7fffffff075424 */ /* 0x000fe200078e00ff */
[----:B------:R1:W-:Y:S01]  /*01d0*/  @P4 STL.64 [R1], R4 ;  /* 0x0000000401004387 */ /* 0x0003e20000100a00 */
[C---:B------:R-:W-:Y:S01]  /*01e0*/  ISETP.GE.AND P4, PT, R3.reuse, 0x6, PT ;  /* 0x000000060300780c */ /* 0x040fe20003f86270 */
[----:B0-----:R-:W-:Y:S01]  /*01f0*/  @P1 IMAD.MOV.U32 R8, RZ, RZ, -0x1 ;  /* 0xffffffffff081424 */ /* 0x001fe200078e00ff */
[----:B------:R-:W-:Y:S01]  /*0200*/  @P3 MOV R12, 0xffffffff ;  /* 0xffffffff000c3802 */ /* 0x000fe20000000f00 */
[----:B------:R0:W-:Y:S01]  /*0210*/  @P5 STL.64 [R1+0x8], R6 ;  /* 0x0000080601005387 */ /* 0x0001e20000100a00 */
[----:B------:R-:W-:Y:S01]  /*0220*/  ISETP.GE.AND P5, PT, R3, 0x7, PT ;  /* 0x000000070300780c */ /* 0x000fe20003fa6270 */
[----:B------:R-:W-:-:S02]  /*0230*/  @P1 IMAD.MOV.U32 R9, RZ, RZ, 0x7f7fffff ;  /* 0x7f7fffffff091424 */ /* 0x000fc400078e00ff */
[----:B------:R-:W-:Y:S02]  /*0240*/  @P2 IMAD.MOV.U32 R10, RZ, RZ, -0x1 ;  /* 0xffffffffff0a2424 */ /* 0x000fe400078e00ff */
[----:B------:R-:W-:Y:S01]  /*0250*/  @P2 IMAD.MOV.U32 R11, RZ, RZ, 0x7f7fffff ;  /* 0x7f7fffffff0b2424 */ /* 0x000fe200078e00ff */
[----:B------:R3:W-:Y:S01]  /*0260*/  @P1 STL.64 [R1+0x10], R8 ;  /* 0x0000100801001387 */ /* 0x0007e20000100a00 */
[----:B------:R-:W-:Y:S01]  /*0270*/  @P3 IMAD.MOV.U32 R13, RZ, RZ, 0x7f7fffff ;  /* 0x7f7fffffff0d3424 */ /* 0x000fe200078e00ff */
[C---:B------:R-:W-:Y:S01]  /*0280*/  ISETP.GE.AND P1, PT, R3.reuse, 0x9, PT ;  /* 0x000000090300780c */ /* 0x040fe20003f26270 */
[----:B-1----:R-:W-:Y:S01]  /*0290*/  @P4 IMAD.MOV.U32 R4, RZ, RZ, -0x1 ;  /* 0xffffffffff044424 */ /* 0x002fe200078e00ff */
[----:B------:R1:W-:Y:S01]  /*02a0*/  @P2 STL.64 [R1+0x18], R10 ;  /* 0x0000180a01002387 */ /* 0x0003e20000100a00 */
[----:B------:R-:W-:Y:S01]  /*02b0*/  @P4 IMAD.MOV.U32 R5, RZ, RZ, 0x7f7fffff ;  /* 0x7f7fffffff054424 */ /* 0x000fe200078e00ff */
[C---:B------:R-:W-:Y:S01]  /*02c0*/  ISETP.GE.AND P2, PT, R3.reuse, 0xa, PT ;  /* 0x0000000a0300780c */ /* 0x040fe20003f46270 */
[----:B0-----:R-:W-:Y:S01]  /*02d0*/  @P5 IMAD.MOV.U32 R6, RZ, RZ, -0x1 ;  /* 0xffffffffff065424 */ /* 0x001fe200078e00ff */
[----:B------:R0:W-:Y:S01]  /*02e0*/  @P3 STL.64 [R1+0x20], R12 ;  /* 0x0000200c01003387 */ /* 0x0001e20000100a00 */
[----:B------:R-:W-:Y:S01]  /*02f0*/  @P5 IMAD.MOV.U32 R7, RZ, RZ, 0x7f7fffff ;  /* 0x7f7fffffff075424 */ /* 0x000fe200078e00ff */
[C---:B------:R-:W-:Y:S01]  /*0300*/  ISETP.GE.AND P3, PT, R3.reuse, 0xb, PT ;  /* 0x0000000b0300780c */ /* 0x040fe20003f66270 */
[----:B------:R-:W-:Y:S01]  /*0310*/  @P6 IMAD.MOV.U32 R16, RZ, RZ, -0x1 ;  /* 0xffffffffff106424 */ /* 0x000fe200078e00ff */
[----:B------:R4:W-:Y:S01]  /*0320*/  @P4 STL.64 [R1+0x28], R4 ;  /* 0x0000280401004387 */ /* 0x0009e20000100a00 */
[----:B------:R-:W-:Y:S01]  /*0330*/  @P6 IMAD.MOV.U32 R17, RZ, RZ, 0x7f7fffff ;  /* 0x7f7fffffff116424 */ /* 0x000fe200078e00ff */
[C---:B------:R-:W-:Y:S01]  /*0340*/  ISETP.GE.AND P4, PT, R3.reuse, 0xc, PT ;  /* 0x0000000c0300780c */ /* 0x040fe20003f86270 */
[----:B---3--:R-:W-:Y:S01]  /*0350*/  @P1 IMAD.MOV.U32 R8, RZ, RZ, -0x1 ;  /* 0xffffffffff081424 */ /* 0x008fe200078e00ff */
[----:B------:R3:W-:Y:S01]  /*0360*/  @P5 STL.64 [R1+0x30], R6 ;  /* 0x0000300601005387 */ /* 0x0007e20000100a00 */
[C---:B------:R-:W-:Y:S01]  /*0370*/  ISETP.GE.AND P5, PT, R3.reuse, 0xd, PT ;  /* 0x0000000d0300780c */ /* 0x040fe20003fa6270 */
[----:B------:R-:W-:Y:S01]  /*0380*/  @P1 IMAD.MOV.U32 R9, RZ, RZ, 0x7f7fffff ;  /* 0x7f7fffffff091424 */ /* 0x000fe200078e00ff */
[----:B-1----:R-:W-:Y:S01]  /*0390*/  @P2 MOV R10, 0xffffffff ;  /* 0xffffffff000a2802 */ /* 0x002fe20000000f00 */
[----:B------:R1:W-:Y:S01]  /*03a0*/  @P6 STL.64 [R1+0x38], R16 ;  /* 0x0000381001006387 */ /* 0x0003e20000100a00 */
[----:B------:R-:W-:Y:S01]  /*03b0*/  ISETP.GE.AND P6, PT, R3, 0xe, PT ;  /* 0x0000000e0300780c */ /* 0x000fe20003fc6270 */
[----:B------:R-:W-:-:S02]  /*03c0*/  @P2 IMAD.MOV.U32 R11, RZ, RZ, 0x7f7fffff ;  /* 0x7f7fffffff0b2424 */ /* 0x000fc400078e00ff */
[----:B------:R5:W-:Y:S01]  /*03d0*/  @P1 STL.64 [R1+0x40], R8 ;  /* 0x0000400801001387 */ /* 0x000be20000100a00 */
[----:B0-----:R-:W-:Y:S01]  /*03e0*/  @P3 IMAD.MOV.U32 R12, RZ, RZ, -0x1 ;  /* 0xffffffffff0c3424 */ /* 0x001fe200078e00ff */
[C---:B------:R-:W-:Y:S01]  /*03f0*/  ISETP.GE.AND P1, PT, R3.reuse, 0xf, PT ;  /* 0x0000000f0300780c */ /* 0x040fe20003f26270 */
[----:B----4-:R-:W-:Y:S01]  /*0400*/  @P4 IMAD.MOV.U32 R4, RZ, RZ, -0x1 ;  /* 0xffffffffff044424 */ /* 0x010fe200078e00ff */
[----:B------:R-:W-:Y:S01]  /*0410*/  @P2 STL.64 [R1+0x48], R10 ;  /* 0x0000480a01002387 */ /* 0x000fe20000100a00 */
[----:B------:R-:W-:Y:S01]  /*0420*/  @P4 IMAD.MOV.U32 R5, RZ, RZ, 0x7f7fffff ;  /* 0x7f7fffffff054424 */ /* 0x000fe200078e00ff */
[C---:B------:R-:W-:Y:S01]  /*0430*/  ISETP.GE.AND P2, PT, R3.reuse, 0x11, PT ;  /* 0x000000110300780c */ /* 0x040fe20003f46270 */
[----:B------:R-:W-:Y:S02]  /*0440*/  @P3 IMAD.MOV.U32 R13, RZ, RZ, 0x7f7fffff ;  /* 0x7f7fffffff0d3424 */ /* 0x000fe400078e00ff */
[----:B---3--:R-:W-:Y:S01]  /*0450*/  @P5 IMAD.MOV.U32 R6, RZ, RZ, -0x1 ;  /* 0xffffffffff065424 */ /* 0x008fe200078e00ff */
[----:B------:R0:W-:Y:S01]  /*0460*/  @P4 STL.64 [R1+0x58], R4 ;  /* 0x0000580401004387 */ /* 0x0001e20000100a00 */
[----:B------:R-:W-:Y:S01]  /*0470*/  @P5 IMAD.MOV.U32 R7, RZ, RZ, 0x7f7fffff ;  /* 0x7f7fffffff075424 */ /* 0x000fe200078e00ff */
[C---:B------:R-:W-:Y:S01]  /*0480*/  ISETP.GE.AND P4, PT, R3.reuse, 0x13, PT ;  /* 0x000000130300780c */ /* 0x040fe20003f86270 */
[----:B-1----:R-:W-:Y:S01]  /*0490*/  @P6 IMAD.MOV.U32 R16, RZ, RZ, -0x1 ;  /* 0xffffffffff106424 */ /* 0x002fe200078e00ff */
[----:B------:R1:W-:Y:S01]  /*04a0*/  @P3 STL.64 [R1+0x50], R12 ;  /* 0x0000500c01003387 */ /* 0x0003e20000100a00 */
[----:B------:R-:W-:Y:S01]  /*04b0*/  @P6 IMAD.MOV.U32 R17, RZ, RZ, 0x7f7fffff ;  /* 0x7f7fffffff116424 */ /* 0x000fe200078e00ff */
[C---:B------:R-:W-:Y:S01]  /*04c0*/  ISETP.GE.AND P3, PT, R3.reuse, 0x10, PT ;  /* 0x000000100300780c */ /* 0x040fe20003f66270 */
[----:B-----5:R-:W-:Y:S01]  /*04d0*/  @P1 IMAD.MOV.U32 R9, RZ, RZ, 0x7f7fffff ;  /* 0x7f7fffffff091424 */ /* 0x020fe200078e00ff */
[----:B------:R3:W-:Y:S01]  /*04e0*/  @P5 STL.64 [R1+0x60], R6 ;  /* 0x0000600601005387 */ /* 0x0007e20000100a00 */
[----:B------:R-:W-:-:S02]  /*04f0*/  ISETP.GE.AND P5, PT, R3, 0x12, PT ;  /* 0x000000120300780c */ /* 0x000fc40003fa6270 */
[----:B------:R-:W-:Y:S01]  /*0500*/  @P1 MOV R8, 0xffffffff ;  /* 0xffffffff00081802 */ /* 0x000fe20000000f00 */
[----:B0-----:R-:W0:Y:S01]  /*0510*/  S2R R5, SR_CgaCtaId ;  /* 0x0000000000057919 */ /* 0x001e220000008800 */
[----:B------:R-:W-:Y:S01]  /*0520*/  MOV R4, 0x400 ;  /* 0x0000040000047802 */ /* 0x000fe20000000f00 */
[----:B------:R4:W-:Y:S01]  /*0530*/  @P6 STL.64 [R1+0x68], R16 ;  /* 0x0000681001006387 */ /* 0x0009e20000100a00 */
[C---:B------:R-:W-:Y:S01]  /*0540*/  ISETP.GE.AND P6, PT, R3.reuse, 0x14, PT ;  /* 0x000000140300780c */ /* 0x040fe20003fc6270 */
[----:B-1----:R-:W-:Y:S02]  /*0550*/  @P2 IMAD.MOV.U32 R12, RZ, RZ, -0x1 ;  /* 0xffffffffff0c2424 */ /* 0x002fe400078e00ff */
[----:B------:R1:W-:Y:S01]  /*0560*/  @P1 STL.64 [R1+0x70], R8 ;  /* 0x0000700801001387 */ /* 0x0003e20000100a00 */
[----:B------:R-:W-:Y:S01]  /*0570*/  @P3 IMAD.MOV.U32 R10, RZ, RZ, -0x1 ;  /* 0xffffffffff0a3424 */ /* 0x000fe200078e00ff */
[----:B------:R-:W-:Y:S01]  /*0580*/  ISETP.GE.AND P1, PT, R3, 0x15, PT ;  /* 0x000000150300780c */ /* 0x000fe20003f26270 */
[----:B------:R-:W-:-:S02]  /*0590*/  @P3 IMAD.MOV.U32 R11, RZ, RZ, 0x7f7fffff ;  /* 0x7f7fffffff0b3424 */ /* 0x000fc400078e00ff */
[----:B------:R-:W-:Y:S02]  /*05a0*/  @P2 IMAD.MOV.U32 R13, RZ, RZ, 0x7f7fffff ;  /* 0x7f7fffffff0d2424 */ /* 0x000fe400078e00ff */
[----:B---3--:R-:W-:Y:S01]  /*05b0*/  @P5 IMAD.MOV.U32 R6, RZ, RZ, -0x1 ;  /* 0xffffffffff065424 */ /* 0x008fe200078e00ff */
[----:B------:R3:W-:Y:S01]  /*05c0*/  @P3 STL.64 [R1+0x78], R10 ;  /* 0x0000780a01003387 */ /* 0x0007e20000100a00 */
[----:B------:R-:W-:Y:S01]  /*05d0*/  @P5 IMAD.MOV.U32 R7, RZ, RZ, 0x7f7fffff ;  /* 0x7f7fffffff075424 */ /* 0x000fe200078e00ff */
[C---:B------:R-:W-:Y:S01]  /*05e0*/  ISETP.GE.AND P3, PT, R3.reuse, 0x16, PT ;  /* 0x000000160300780c */ /* 0x040fe20003f66270 */
[----:B----4-:R-:W-:Y:S01]  /*05f0*/  @P4 IMAD.MOV.U32 R16, RZ, RZ, -0x1 ;  /* 0xffffffffff104424 */ /* 0x010fe200078e00ff */
[----:B-1----:R-:W-:Y:S01]  /*0600*/  @P6 MOV R8, 0xffffffff ;  /* 0xffffffff00086802 */ /* 0x002fe20000000f00 */
[----:B------:R-:W-:Y:S01]  /*0610*/  @P4 IMAD.MOV.U32 R17, RZ, RZ, 0x7f7fffff ;  /* 0x7f7fffffff114424 */ /* 0x000fe200078e00ff */
[----:B------:R1:W-:Y:S01]  /*0620*/  @P2 STL.64 [R1+0x80], R12 ;  /* 0x0000800c01002387 */ /* 0x0003e20000100a00 */
[----:B------:R-:W-:Y:S01]  /*0630*/  @P6 IMAD.MOV.U32 R9, RZ, RZ, 0x7f7fffff ;  /* 0x7f7fffffff096424 */ /* 0x000fe200078e00ff */
[----:B------:R-:W-:-:S02]  /*0640*/  ISETP.GE.AND P2, PT, R3, 0x17, PT ;  /* 0x000000170300780c */ /* 0x000fc40003f46270 */
[----:B------:R4:W-:Y:S01]  /*0650*/  @P5 STL.64 [R1+0x88], R6 ;  /* 0x0000880601005387 */ /* 0x0009e20000100a00 */
[C---:B------:R-:W-:Y:S01]  /*0660*/  ISETP.GE.AND P5, PT, R3.reuse, 0x18, PT ;  /* 0x000000180300780c */ /* 0x040fe20003fa6270 */
[----:B---3--:R-:W-:Y:S02]  /*0670*/  @P1 IMAD.MOV.U32 R10, RZ, RZ, -0x1 ;  /* 0xffffffffff0a1424 */ /* 0x008fe400078e00ff */
[----:B------:R-:W-:Y:S01]  /*0680*/  @P4 STL.64 [R1+0x90], R16 ;  /* 0x0000901001004387 */ /* 0x000fe20000100a00 */
[----:B------:R-:W-:Y:S01]  /*0690*/  ISETP.GE.AND P4, PT, R3, 0x19, PT ;  /* 0x000000190300780c */ /* 0x000fe20003f86270 */
[----:B------:R-:W-:Y:S01]  /*06a0*/  @P1 IMAD.MOV.U32 R11, RZ, RZ, 0x7f7fffff ;  /* 0x7f7fffffff0b1424 */ /* 0x000fe200078e00ff */
[----:B0-----:R-:W-:Y:S01]  /*06b0*/  LEA R5, R5, R4, 0x18 ;  /* 0x0000000405057211 */ /* 0x001fe200078ec0ff */
[----:B------:R0:W-:Y:S01]  /*06c0*/  @P6 STL.64 [R1+0x98], R8 ;  /* 0x0000980801006387 */ /* 0x0001e20000100a00 */
[----:B------:R-:W-:Y:S01]  /*06d0*/  ISETP.GE.AND P6, PT, R3, 0x1a, PT ;  /* 0x0000001a0300780c */ /* 0x000fe20003fc6270 */
[----:B------:R-:W-:Y:S01]  /*06e0*/  IMAD R4, R23, UR4, RZ ;  /* 0x0000000417047c24 */ /* 0x000fe2000f8e02ff */
[----:B------:R-:W3:Y:S01]  /*06f0*/  LDCU UR4, c[0x0][0x398] ;  /* 0x00007300ff0477ac */ /* 0x000ee20008000800 */
[----:B-1----:R-:W-:Y:S01]  /*0700*/  @P3 IMAD.MOV.U32 R12, RZ, RZ, -0x1 ;  /* 0xffffffffff0c3424 */ /* 0x002fe200078e00ff */
[----:B------:R1:W-:Y:S01]  /*0710*/  @P1 STL.64 [R1+0xa0], R10 ;  /* 0x0000a00a01001387 */ /* 0x0003e20000100a00 */
[----:B------:R-:W-:Y:S01]  /*0720*/  @P3 IMAD.MOV.U32 R13, RZ, RZ, 0x7f7fffff ;  /* 0x7f7fffffff0d3424 */ /* 0x000fe200078e00ff */
[C---:B------:R-:W-:Y:S01]  /*0730*/  ISETP.GE.AND P1, PT, R3.reuse, 0x1b, PT ;  /* 0x0000001b0300780c */ /* 0x040fe20003f26270 */
[----:B------:R-:W-:Y:S01]  /*0740*/  @P2 IMAD.MOV.U32 R18, RZ, RZ, -0x1 ;  /* 0xffffffffff122424 */ /* 0x000fe200078e00ff */
[C---:B------:R-:W-:Y:S01]  /*0750*/  LEA R5, R4.reuse, R5, 0x3 ;  /* 0x0000000504057211 */ /* 0x040fe200078e18ff */
[----:B------:R-:W-:Y:S01]  /*0760*/  @P2 IMAD.MOV.U32 R19, RZ, RZ, 0x7f7fffff ;  /* 0x7f7fffffff132424 */ /* 0x000fe200078e00ff */
[----:B------:R5:W-:Y:S01]  /*0770*/  @P3 STL.64 [R1+0xa8], R12 ;  /* 0x0000a80c01003387 */ /* 0x000be20000100a00 */
[----:B----4-:R-:W-:Y:S01]  /*0780*/  @P5 IMAD.MOV.U32 R6, RZ, RZ, -0x1 ;  /* 0xffffffffff065424 */ /* 0x010fe200078e00ff */
[----:B0-----:R-:W-:Y:S01]  /*0790*/  @P4 MOV R8, 0xffffffff ;  /* 0xffffffff00084802 */ /* 0x001fe20000000f00 */
[----:B------:R-:W-:Y:S01]  /*07a0*/  @P5 IMAD.MOV.U32 R7, RZ, RZ, 0x7f7fffff ;  /* 0x7f7fffffff075424 */ /* 0x000fe200078e00ff */
[----:B------:R-:W-:Y:S01]  /*07b0*/  @P2 STL.64 [R1+0xb0], R18 ;  /* 0x0000b01201002387 */ /* 0x000fe20000100a00 */
[----:B------:R-:W-:Y:S01]  /*07c0*/  @P4 IMAD.MOV.U32 R9, RZ, RZ, 0x7f7fffff ;  /* 0x7f7fffffff094424 */ /* 0x000fe200078e00ff */
[C---:B------:R-:W-:Y:S01]  /*07d0*/  ISETP.GE.AND P2, PT, R3.reuse, 0x1c, PT ;  /* 0x0000001c0300780c */ /* 0x040fe20003f46270 */
[----:B------:R-:W-:Y:S01]  /*07e0*/  @P6 IMAD.MOV.U32 R16, RZ, RZ, -0x1 ;  /* 0xffffffffff106424 */ /* 0x000fe200078e00ff */
[----:B------:R0:W-:Y:S01]  /*07f0*/  @P5 STL.64 [R1+0xb8], R6 ;  /* 0x0000b80601005387 */ /* 0x0001e20000100a00 */
[----:B------:R-:W-:Y:S01]  /*0800*/  @P6 IMAD.MOV.U32 R17, RZ, RZ, 0x7f7fffff ;  /* 0x7f7fffffff116424 */ /* 0x000fe200078e00ff */
[----:B------:R-:W-:Y:S01]  /*0810*/  ISETP.GE.AND P3, PT, R3, 0x1d, PT ;  /* 0x0000001d0300780c */ /* 0x000fe20003f66270 */
[----:B------:R-:W-:Y:S01]  /*0820*/  VIADD R5, R5, 0x800 ;  /* 0x0000080005057836 */ /* 0x000fe20000000000 */
[----:B------:R4:W-:Y:S01]  /*0830*/  @P4 STL.64 [R1+0xc0], R8 ;  /* 0x0000c00801004387 */ /* 0x0009e20000100a00 */
[C---:B------:R-:W-:Y:S01]  /*0840*/  ISETP.GE.AND P4, PT, R3.reuse, 0x1e, PT ;  /* 0x0000001e0300780c */ /* 0x040fe20003f86270 */
[----:B---3--:R-:W-:Y:S01]  /*0850*/  UISETP.GE.AND UP0, UPT, UR4, 0x1, UPT ;  /* 0x000000010400788c */ /* 0x008fe2000bf06270 */
[C---:B------:R-:W-:Y:S01]  /*0860*/  ISETP.GE.AND P5, PT, R3.reuse, 0x1f, PT ;  /* 0x0000001f0300780c */ /* 0x040fe20003fa6270 */
[----:B------:R3:W-:Y:S01]  /*0870*/  @P6 STL.64 [R1+0xc8], R16 ;  /* 0x0000c81001006387 */ /* 0x0007e20000100a00 */
[----:B------:R-:W-:Y:S01]  /*0880*/  ISETP.GE.AND P6, PT, R3, 0x20, PT ;  /* 0x000000200300780c */ /* 0x000fe20003fc6270 */
[----:B------:R-:W-:-:S02]  /*0890*/  IMAD R24, R4, 0x10, R5 ;  /* 0x0000001004187824 */ /* 0x000fc400078e0205 */
[----:B-1----:R-:W-:Y:S02]  /*08a0*/  @P1 IMAD.MOV.U32 R10, RZ, RZ, -0x1 ;  /* 0xffffffffff0a1424 */ /* 0x002fe400078e00ff */
[----:B------:R-:W-:Y:S02]  /*08b0*/  @P1 IMAD.MOV.U32 R11, RZ, RZ, 0x7f7fffff ;  /* 0x7f7fffffff0b1424 */ /* 0x000fe400078e00ff */
[----:B-----5:R-:W-:Y:S02]  /*08c0*/  @P2 IMAD.MOV.U32 R12, RZ, RZ, -0x1 ;  /* 0xffffffffff0c2424 */ /* 0x020fe400078e00ff */
[----:B------:R-:W-:Y:S01]  /*08d0*/  @P2 IMAD.MOV.U32 R13, RZ, RZ, 0x7f7fffff ;  /* 0x7f7fffffff0d2424 */ /* 0x000fe200078e00ff */
[----:B------:R1:W-:Y:S01]  /*08e0*/  @P1 STL.64 [R1+0xd0], R10 ;  /* 0x0000d00a01001387 */ /* 0x0003e20000100a00 */
[----:B0-----:R-:W-:Y:S02]  /*08f0*/  @P3 IMAD.MOV.U32 R6, RZ, RZ, -0x1 ;  /* 0xffffffffff063424 */ /* 0x001fe400078e00ff */
[----:B------:R-:W-:Y:S01]  /*0900*/  @P3 IMAD.MOV.U32 R7, RZ, RZ, 0x7f7fffff ;  /* 0x7f7fffffff073424 */ /* 0x000fe200078e00ff */
[----:B------:R1:W-:Y:S01]  /*0910*/  @P2 STL.64 [R1+0xd8], R12 ;  /* 0x0000d80c01002387 */ /* 0x0003e20000100a00 */
[----:B----4-:R-:W-:-:S02]  /*0920*/  @P4 IMAD.MOV.U32 R8, RZ, RZ, -0x1 ;  /* 0xffffffffff084424 */ /* 0x010fc400078e00ff */
[----:B------:R-:W-:Y:S01]  /*0930*/  @P4 IMAD.MOV.U32 R9, RZ, RZ, 0x7f7fffff ;  /* 0x7f7fffffff094424 */ /* 0x000fe200078e00ff */
[----:B------:R1:W-:Y:S01]  /*0940*/  @P3 STL.64 [R1+0xe0], R6 ;  /* 0x0000e00601003387 */ /* 0x0003e20000100a00 */
[----:B---3--:R-:W-:Y:S02]  /*0950*/  @P5 IMAD.MOV.U32 R16, RZ, RZ, -0x1 ;  /* 0xffffffffff105424 */ /* 0x008fe400078e00ff */
[----:B------:R-:W-:Y:S01]  /*0960*/  @P5 IMAD.MOV.U32 R17, RZ, RZ, 0x7f7fffff ;  /* 0x7f7fffffff115424 */ /* 0x000fe200078e00ff */
[----:B------:R1:W-:Y:S01]  /*0970*/  @P4 STL.64 [R1+0xe8], R8 ;  /* 0x0000e80801004387 */ /* 0x0003e20000100a00 */
[----:B------:R-:W-:Y:S02]  /*0980*/  @P6 IMAD.MOV.U32 R18, RZ, RZ, -0x1 ;  /* 0xffffffffff126424 */ /* 0x000fe400078e00ff */
[----:B------:R-:W-:Y:S01]  /*0990*/  @P6 IMAD.MOV.U32 R19, RZ, RZ, 0x7f7fffff ;  /* 0x7f7fffffff136424 */ /* 0x000fe200078e00ff */
[----:B------:R1:W-:Y:S01]  /*09a0*/  @P5 STL.64 [R1+0xf0], R16 ;  /* 0x0000f01001005387 */ /* 0x0003e20000100a00 */
[----:B------:R-:W-:-:S03]  /*09b0*/  IMAD R24, R25, 0x4, R24 ;  /* 0x0000000419187824 */ /* 0x000fc600078e0218 */
[----:B------:R1:W-:Y:S04]  /*09c0*/  @P6 STL.64 [R1+0xf8], R18 ;  /* 0x0000f81201006387 */ /* 0x0003e80000100a00 */
[----:B------:R1:W-:Y:S04]  /*09d0*/  @!P0 STS [R24], RZ ;  /* 0x000000ff18008388 */ /* 0x0003e80000000800 */
[----:B--2---:R1:W0:Y:S04]  /*09e0*/  SHFL.IDX PT, R35, R14, RZ, 0x1f ;  /* 0x00001fff0e237589 */ /* 0x00422800000e0000 */
[----:B------:R1:W2:Y:S01]  /*09f0*/  SHFL.IDX PT, R34, R15, RZ, 0x1f ;  /* 0x00001fff0f227589 */ /* 0x0002a200000e0000 */
[----:B------:R-:W-:Y:S01]  /*0a00*/  NOP ;  /* 0x0000000000007918 */ /* 0x000fe20000000000 */
[----:B------:R-:W-:Y:S05]  /*0a10*/  BRA.U !UP0, `(.L_x_0) ;  /* 0x0000002108e07547 */ /* 0x000fea000b800000 */
[C---:B------:R-:W-:Y:S01]  /*0a20*/  SHF.L.U32 R33, R23.reuse, 0x1, RZ ;  /* 0x0000000117217819 */ /* 0x040fe200000006ff */
[----:B------:R-:W-:Y:S01]  /*0a30*/  VIADD R4, R23, 0xffffffff ;  /* 0xffffffff17047836 */ /* 0x000fe20000000000 */
[----:B------:R-:W-:Y:S01]  /*0a40*/  LOP3.LUT R31, R3, 0x7, RZ, 0xc0, !PT ;  /* 0x00000007031f7812 */ /* 0x000fe200078ec0ff */
[----:B------:R-:W-:Y:S01]  /*0a50*/  IMAD R20, R25, R23, R2 ;  /* 0x0000001719147224 */ /* 0x000fe200078e0202 */
[----:B-1----:R-:W-:Y:S01]  /*0a60*/  LOP3.LUT R6, R33, 0x6, RZ, 0xc0, !PT ;  /* 0x0000000621067812 */ /* 0x002fe200078ec0ff */
[----:B------:R-:W-:Y:S01]  /*0a70*/  IMAD.IADD R4, R4, 0x1, R23 ;  /* 0x0000000104047824 */ /* 0x000fe200078e0217 */
[----:B------:R-:W-:Y:S01]  /*0a80*/  ISETP.GE.AND P0, PT, R23, 0x1, PT ;  /* 0x000000011700780c */ /* 0x000fe20003f06270 */
[----:B------:R-:W-:Y:S01]  /*0a90*/  IMAD R32, R25, R33, RZ ;  /* 0x0000002119207224 */ /* 0x000fe200078e02ff */
[C---:B------:R-:W-:Y:S01]  /*0aa0*/  LOP3.LUT R28, R23.reuse, 0x1e0, RZ, 0xc0, !PT ;  /* 0x000001e0171c7812 */ /* 0x040fe200078ec0ff */
[----:B------:R-:W-:Y:S01]  /*0ab0*/  VIADD R6, R6, 0xffffffff ;  /* 0xffffffff06067836 */ /* 0x000fe20000000000 */
[C---:B------:R-:W-:Y:S01]  /*0ac0*/  LOP3.LUT R27, R23.reuse, 0xe0, RZ, 0xc0, !PT ;  /* 0x000000e0171b7812 */ /* 0x040fe200078ec0ff */
[----:B------:R-:W-:Y:S01]  /*0ad0*/  IMAD R32, R32, 0x8, R5 ;  /* 0x0000000820207824 */ /* 0x000fe200078e0205 */
[----:B------:R-:W-:Y:S01]  /*0ae0*/  LOP3.LUT R26, R23, 0x60, RZ, 0xc0, !PT ;  /* 0x00000060171a7812 */ /* 0x000fe200078ec0ff */
[----:B------:R-:W-:Y:S01]  /*0af0*/  IMAD.MOV.U32 R21, RZ, RZ, RZ ;  /* 0x000000ffff157224 */ /* 0x000fe200078e00ff */
[----:B------:R-:W-:Y:S01]  /*0b00*/  ISETP.GE.U32.AND P1, PT, R4, 0x7, PT ;  /* 0x000000070400780c */ /* 0x000fe20003f26070 */
[----:B------:R-:W-:Y:S01]  /*0b10*/  VIADD R31, R31, 0xffffffff ;  /* 0xffffffff1f1f7836 */ /* 0x000fe20000000000 */
[----:B------:R-:W-:-:S02]  /*0b20*/  ISETP.GE.U32.AND P2, PT, R6, 0x3, PT ;  /* 0x000000030600780c */ /* 0x000fc40003f46070 */
[----:B------:R-:W-:Y:S02]  /*0b30*/  LOP3.LUT R23, R23, 0x20, RZ, 0xc0, !PT ;  /* 0x0000002017177812 */ /* 0x000fe400078ec0ff */
[----:B------:R-:W-:Y:S02]  /*0b40*/  ISETP.GE.OR P0, PT, R2, R33, !P0 ;  /* 0x000000210200720c */ /* 0x000fe40004706670 */
[C---:B------:R-:W-:Y:S02]  /*0b50*/  LOP3.LUT R30, R3.reuse, 0x3, RZ, 0xc0, !PT ;  /* 0x00000003031e7812 */ /* 0x040fe400078ec0ff */
[----:B------:R-:W-:Y:S02]  /*0b60*/  LOP3.LUT R29, R3, 0x7ffffff0, RZ, 0xc0, !PT ;  /* 0x7ffffff0031d7812 */ /* 0x000fe400078ec0ff */
[----:B------:R-:W-:-:S07]  /*0b70*/  LOP3.LUT R22, R33, 0xfffffff8, RZ, 0xc0, !PT ;  /* 0xfffffff821167812 */ /* 0x000fce00078ec0ff */
.L_x_44:
[----:B-1----:R-:W1:Y:S01]  /*0b80*/  S2R R6, SR_TID.X ;  /* 0x0000000000067919 */ /* 0x002e620000002100 */
[----:B------:R-:W3:Y:S01]  /*0b90*/  LDCU UR4, c[0x0][0x398] ;  /* 0x00007300ff0477ac */ /* 0x000ee20008000800 */
[C---:B------:R-:W-:Y:S01]  /*0ba0*/  VIADD R4, R21.reuse, 0x100 ;  /* 0x0000010015047836 */ /* 0x040fe20000000000 */
[----:B------:R-:W-:Y:S04]  /*0bb0*/  BSSY.RECONVERGENT B0, `(.L_x_1) ;  /* 0x0000012000007945 */ /* 0x000fe80003800200 */
[----:B---3--:R-:W-:Y:S02]  /*0bc0*/  ISETP.GT.AND P3, PT, R4, UR4, PT ;  /* 0x0000000404007c0c */ /* 0x008fe4000bf64270 */
[----:B------:R-:W-:-:S04]  /*0bd0*/  IADD3 R4, PT, PT, -R21, UR4, RZ ;  /* 0x0000000415047c10 */ /* 0x000fc8000fffe1ff */
[----:B------:R-:W-:-:S04]  /*0be0*/  SEL R9, R4, 0x100, P3 ;  /* 0x0000010004097807 */ /* 0x000fc80001800000 */
[----:B-1----:R-:W-:-:S13]  /*0bf0*/  ISETP.GE.AND P3, PT, R6, R9, PT ;  /* 0x000000090600720c */ /* 0x002fda0003f66270 */
[----:B------:R-:W-:Y:S05]  /*0c00*/  @P3 BRA `(.L_x_2) ;  /* 0x0000000000303947 */ /* 0x000fea0003800000 */
[----:B------:R-:W1:Y:S01]  /*0c10*/  S2R R5, SR_CgaCtaId ;  /* 0x0000000000057919 */ /* 0x000e620000008800 */
[----:B------:R-:W-:-:S04]  /*0c20*/  MOV R4, 0x400 ;  /* 0x0000040000047802 */ /* 0x000fc80000000f00 */
[----:B-1----:R-:W-:-:S07]  /*0c30*/  LEA R11, R5, R4, 0x18 ;  /* 0x00000004050b7211 */ /* 0x002fce00078ec0ff */
.L_x_3:
[----:B-1----:R-:W1:Y:S01]  /*0c40*/  LDC.64 R4, c[0x0][0x390] ;  /* 0x0000e400ff047b82 */ /* 0x002e620000000a00 */
[----:B------:R-:W-:-:S04]  /*0c50*/  IMAD.IADD R7, R6, 0x1, R21 ;  /* 0x0000000106077824 */ /* 0x000fc800078e0215 */
[----:B-1----:R-:W-:-:S06]  /*0c60*/  IMAD.WIDE R4, R7, 0x8, R4 ;  /* 0x0000000807047825 */ /* 0x002fcc00078e0204 */
[----:B------:R-:W3:Y:S01]  /*0c70*/  LDG.E.64 R4, desc[UR6][R4.64] ;  /* 0x0000000604047981 */ /* 0x000ee2000c1e1b00 */
[C---:B------:R-:W-:Y:S01]  /*0c80*/  IMAD R7, R6.reuse, 0x8, R11 ;  /* 0x0000000806077824 */ /* 0x040fe200078e020b */
[----:B------:R-:W-:-:S04]  /*0c90*/  IADD3 R6, PT, PT, R6, UR9, RZ ;  /* 0x0000000906067c10 */ /* 0x000fc8000fffe0ff */
[----:B------:R-:W-:Y:S01]  /*0ca0*/  ISETP.GE.AND P3, PT, R6, R9, PT ;  /* 0x000000090600720c */ /* 0x000fe20003f66270 */
[----:B---3--:R1:W-:-:S12]  /*0cb0*/  STS.64 [R7], R4 ;  /* 0x0000000407007388 */ /* 0x0083d80000000a00 */
[----:B------:R-:W-:Y:S05]  /*0cc0*/  @!P3 BRA `(.L_x_3) ;  /* 0xfffffffc00dcb947 */ /* 0x000fea000383ffff */
.L_x_2:
[----:B------:R-:W-:Y:S05]  /*0cd0*/  BSYNC.RECONVERGENT B0 ;  /* 0x0000000000007941 */ /* 0x000fea0003800200 */
.L_x_1:
[----:B------:R-:W-:Y:S01]  /*0ce0*/  BAR.SYNC.DEFER_BLOCKING 0x0 ;  /* 0x0000000000007b1d */ /* 0x000fe20000010000 */
[----:B------:R-:W-:-:S13]  /*0cf0*/  ISETP.GE.AND P3, PT, R2, R9, PT ;  /* 0x000000090200720c */ /* 0x000fda0003f66270 */
[----:B------:R-:W-:Y:S05]  /*0d00*/  @P3 BRA `(.L_x_4) ;  /* 0x00000020000c3947 */ /* 0x000fea0003800000 */
[----:B------:R-:W-:-:S07]  /*0d10*/  IMAD.MOV.U32 R36, RZ, RZ, R2 ;  /* 0x000000ffff247224 */ /* 0x000fce00078e0002 */
.L_x_43:
[----:B-1----:R-:W1:Y:S01]  /*0d20*/  S2R R4, SR_CgaCtaId ;  /* 0x0000000000047919 */ /* 0x002e620000008800 */
[----:B------:R-:W-:Y:S01]  /*0d30*/  MOV R37, 0x400 ;  /* 0x0000040000257802 */ /* 0x000fe20000000f00 */
[----:B------:R-:W-:Y:S01]  /*0d40*/  IMAD.MOV.U32 R8, RZ, RZ, -0x40800000 ;  /* 0xbf800000ff087424 */ /* 0x000fe200078e00ff */
[----:B------:R-:W-:Y:S02]  /*0d50*/  ISETP.GE.AND P3, PT, R3, 0x1, PT ;  /* 0x000000010300780c */ /* 0x000fe40003f66270 */
[----:B-1----:R-:W-:-:S05]  /*0d60*/  LEA R37, R4, R37, 0x18 ;  /* 0x0000002504257211 */ /* 0x002fca00078ec0ff */
[----:B------:R-:W-:-:S06]  /*0d70*/  IMAD R4, R36, 0x8, R37 ;  /* 0x0000000824047824 */ /* 0x000fcc00078e0225 */
[----:B------:R-:W2:Y:S02]  /*0d80*/  LDS.64 R4, [R4] ;  /* 0x0000000004047984 */ /* 0x000ea40000000a00 */
[----:B--2---:R-:W-:Y:S01]  /*0d90*/  FADD R6, R34, -R5 ;  /* 0x8000000522067221 */ /* 0x004fe20000000000 */
[----:B0-----:R-:W-:-:S03]  /*0da0*/  FADD R5, R35, -R4 ;  /* 0x8000000423057221 */ /* 0x001fc60000000000 */
[----:B------:R-:W-:-:S04]  /*0db0*/  FMUL R6, R6, R6 ;  /* 0x0000000606067220 */ /* 0x000fc80000400000 */
[----:B------:R-:W-:Y:S01]  /*0dc0*/  FFMA R5, R5, R5, R6 ;  /* 0x0000000505057223 */ /* 0x000fe20000000006 */
[----:B------:R-:W-:Y:S06]  /*0dd0*/  @!P3 BRA `(.L_x_5) ;  /* 0x000000080000b947 */ /* 0x000fec0003800000 */
[----:B------:R-:W-:Y:S02]  /*0de0*/  VIADD R4, R3, 0xffffffff ;  /* 0xffffffff03047836 */ /* 0x000fe40000000000 */
[----:B------:R-:W-:-:S03]  /*0df0*/  IMAD.MOV.U32 R8, RZ, RZ, -0x40800000 ;  /* 0xbf800000ff087424 */ /* 0x000fc600078e00ff */
[----:B------:R-:W-:Y:S01]  /*0e00*/  ISETP.GE.U32.AND P4, PT, R4, 0xf, PT ;  /* 0x0000000f0400780c */ /* 0x000fe20003f86070 */
[----:B------:R-:W-:-:S12]  /*0e10*/  IMAD.MOV.U32 R4, RZ, RZ, RZ ;  /* 0x000000ffff047224 */ /* 0x000fd800078e00ff */
[----:B------:R-:W-:Y:S05]  /*0e20*/  @!P4 BRA `(.L_x_6) ;  /* 0x0000000000e4c947 */ /* 0x000fea0003800000 */
[----:B------:R-:W-:Y:S01]  /*0e30*/  BSSY.RECONVERGENT B0, `(.L_x_7) ;  /* 0x0000037000007945 */ /* 0x000fe20003800200 */
[----:B------:R-:W-:Y:S02]  /*0e40*/  IMAD.MOV.U32 R8, RZ, RZ, -0x40800000 ;  /* 0xbf800000ff087424 */ /* 0x000fe400078e00ff */
[----:B------:R-:W-:-:S07]  /*0e50*/  IMAD.MOV.U32 R4, RZ, RZ, RZ ;  /* 0x000000ffff047224 */ /* 0x000fce00078e00ff */
.L_x_8:
[----:B------:R-:W-:-:S05]  /*0e60*/  IMAD R7, R4, 0x8, R1 ;  /* 0x0000000804077824 */ /* 0x000fca00078e0201 */
[----:B------:R-:W2:Y:S04]  /*0e70*/  LDL R9, [R7+0x4] ;  /* 0x0000040007097983 */ /* 0x000ea80000100800 */
[----:B------:R-:W3:Y:S04]  /*0e80*/  LDL R17, [R7+0xc] ;  /* 0x00000c0007117983 */ /* 0x000ee80000100800 */
[----:B------:R-:W4:Y:S04]  /*0e90*/  LDL R15, [R7+0x14] ;  /* 0x00001400070f7983 */ /* 0x000f280000100800 */
[----:B------:R-:W5:Y:S04]  /*0ea0*/  LDL R14, [R7+0x1c] ;  /* 0x00001c00070e7983 */ /* 0x000f680000100800 */
[----:B------:R-:W5:Y:S04]  /*0eb0*/  LDL R13, [R7+0x24] ;  /* 0x00002400070d7983 */ /* 0x000f680000100800 */
[----:B------:R-:W5:Y:S04]  /*0ec0*/  LDL R12, [R7+0x2c] ;  /* 0x00002c00070c7983 */ /* 0x000f680000100800 */
[----:B------:R-:W5:Y:S04]  /*0ed0*/  LDL R11, [R7+0x34] ;  /* 0x00003400070b7983 */ /* 0x000f680000100800 */
[----:B------:R-:W5:Y:S04]  /*0ee0*/  LDL R6, [R7+0x3c] ;  /* 0x00003c0007067983 */ /* 0x000f680000100800 */
[----:B------:R-:W5:Y:S01]  /*0ef0*/  LDL R10, [R7+0x44] ;  /* 0x00004400070a7983 */ /* 0x000f620000100800 */
[----:B--2---:R-:W-:-:S04]  /*0f00*/  FSETP.GT.AND P4, PT, R9, R8, PT ;  /* 0x000000080900720b */ /* 0x004fc80003f84000 */
[----:B------:R-:W-:Y:S02]  /*0f10*/  FSEL R8, R9, R8, P4 ;  /* 0x0000000809087208 */ /* 0x000fe40002000000 */
[----:B------:R-:W2:Y:S02]  /*0f20*/  LDL R9, [R7+0x4c] ;  /* 0x00004c0007097983 */ /* 0x000ea40000100800 */
[----:B---3--:R-:W-:-:S04]  /*0f30*/  FSETP.GT.AND P4, PT, R17, R8, PT ;  /* 0x000000081100720b */ /* 0x008fc80003f84000 */
[----:B------:R-:W-:-:S04]  /*0f40*/  FSEL R8, R17, R8, P4 ;  /* 0x0000000811087208 */ /* 0x000fc80002000000 */
[----:B----4-:R-:W-:-:S04]  /*0f50*/  FSETP.GT.AND P4, PT, R15, R8, PT ;  /* 0x000000080f00720b */ /* 0x010fc80003f84000 */
[----:B------:R-:W-:Y:S02]  /*0f60*/  FSEL R15, R15, R8, P4 ;  /* 0x000000080f0f7208 */ /* 0x000fe40002000000 */
[----:B------:R-:W3:Y:S02]  /*0f70*/  LDL R8, [R7+0x54] ;  /* 0x0000540007087983 */ /* 0x000ee40000100800 */
[----:B-----5:R-:W-:-:S04]  /*0f80*/  FSETP.GT.AND P4, PT, R14, R15, PT ;  /* 0x0000000f0e00720b */ /* 0x020fc80003f84000 */
[----:B------:R-:W-:Y:S02]  /*0f90*/  FSEL R16, R14, R15, P4 ;  /* 0x0000000f0e107208 */ /* 0x000fe40002000000 */
[----:B------:R-:W4:Y:S02]  /*0fa0*/  LDL R14, [R7+0x5c] ;  /* 0x00005c00070e7983 */ /* 0x000f240000100800 */
[----:B------:R-:W-:-:S04]  /*0fb0*/  FSETP.GT.AND P4, PT, R13, R16, PT ;  /* 0x000000100d00720b */ /* 0x000fc80003f84000 */
[----:B------:R-:W-:Y:S02]  /*0fc0*/  FSEL R15, R13, R16, P4 ;  /* 0x000000100d0f7208 */ /* 0x000fe40002000000 */
[----:B------:R-:W5:Y:S02]  /*0fd0*/  LDL R13, [R7+0x64] ;  /* 0x00006400070d7983 */ /* 0x000f640000100800 */
[----:B------:R-:W-:-:S04]  /*0fe0*/  FSETP.GT.AND P4, PT, R12, R15, PT ;  /* 0x0000000f0c00720b */ /* 0x000fc80003f84000 */
[----:B------:R-:W-:Y:S02]  /*0ff0*/  FSEL R16, R12, R15, P4 ;  /* 0x0000000f0c107208 */ /* 0x000fe40002000000 */
[----:B------:R-:W5:Y:S02]  /*1000*/  LDL R12, [R7+0x6c] ;  /* 0x00006c00070c7983 */ /* 0x000f640000100800 */
[CC--:B------:R-:W-:Y:S02]  /*1010*/  FSETP.GT.AND P4, PT, R11.reuse, R16.reuse, PT ;  /* 0x000000100b00720b */ /* 0x0c0fe40003f84000 */
[----:B------:R-:W5:Y:S02]  /*1020*/  LDL R15, [R7+0x7c] ;  /* 0x00007c00070f7983 */ /* 0x000f640000100800 */
[----:B------:R-:W-:Y:S02]  /*1030*/  FSEL R17, R11, R16, P4 ;  /* 0x000000100b117208 */ /* 0x000fe40002000000 */
[----:B------:R-:W5:Y:S02]  /*1040*/  LDL R11, [R7+0x74] ;  /* 0x00007400070b7983 */ /* 0x000f640000100800 */
[----:B------:R-:W-:-:S04]  /*1050*/  FSETP.GT.AND P4, PT, R6, R17, PT ;  /* 0x000000110600720b */ /* 0x000fc80003f84000 */
[----:B------:R-:W-:-:S04]  /*1060*/  FSEL R17, R6, R17, P4 ;  /* 0x0000001106117208 */ /* 0x000fc80002000000 */
[----:B------:R-:W-:-:S04]  /*1070*/  FSETP.GT.AND P4, PT, R10, R17, PT ;  /* 0x000000110a00720b */ /* 0x000fc80003f84000 */
[----:B------:R-:W-:Y:S02]  /*1080*/  FSEL R10, R10, R17, P4 ;  /* 0x000000110a0a7208 */ /* 0x000fe40002000000 */
[----:B------:R-:W-:-:S04]  /*1090*/  IADD3 R4, PT, PT, R4, 0x10, RZ ;  /* 0x0000001004047810 */ /* 0x000fc80007ffe0ff */
[----:B------:R-:W-:Y:S02]  /*10a0*/  ISETP.NE.AND P5, PT, R4, R29, PT ;  /* 0x0000001d0400720c */ /* 0x000fe40003fa5270 */
[----:B--2---:R-:W-:-:S04]  /*10b0*/  FSETP.GT.AND P4, PT, R9, R10, PT ;  /* 0x0000000a0900720b */ /* 0x004fc80003f84000 */
[----:B------:R-:W-:-:S04]  /*10c0*/  FSEL R9, R9, R10, P4 ;  /* 0x0000000a09097208 */ /* 0x000fc80002000000 */
[----:B---3--:R-:W-:-:S04]  /*10d0*/  FSETP.GT.AND P4, PT, R8, R9, PT ;  /* 0x000000090800720b */ /* 0x008fc80003f84000 */
[----:B------:R-:W-:-:S04]  /*10e0*/  FSEL R9, R8, R9, P4 ;  /* 0x0000000908097208 */ /* 0x000fc80002000000 */
[----:B----4-:R-:W-:-:S04]  /*10f0*/  FSETP.GT.AND P4, PT, R14, R9, PT ;  /* 0x000000090e00720b */ /* 0x010fc80003f84000 */
[----:B------:R-:W-:-:S04]  /*1100*/  FSEL R14, R14, R9, P4 ;  /* 0x000000090e0e7208 */ /* 0x000fc80002000000 */
[----:B-----5:R-:W-:-:S04]  /*1110*/  FSETP.GT.AND P4, PT, R13, R14, PT ;  /* 0x0000000e0d00720b */ /* 0x020fc80003f84000 */
[----:B------:R-:W-:-:S04]  /*1120*/  FSEL R13, R13, R14, P4 ;  /* 0x0000000e0d0d7208 */ /* 0x000fc80002000000 */
[----:B------:R-:W-:-:S04]  /*1130*/  FSETP.GT.AND P4, PT, R12, R13, PT ;  /* 0x0000000d0c00720b */ /* 0x000fc80003f84000 */
[----:B------:R-:W-:-:S04]  /*1140*/  FSEL R12, R12, R13, P4 ;  /* 0x0000000d0c0c7208 */ /* 0x000fc80002000000 */
[----:B------:R-:W-:-:S04]  /*1150*/  FSETP.GT.AND P4, PT, R11, R12, PT ;  /* 0x0000000c0b00720b */ /* 0x000fc80003f84000 */
[----:B------:R-:W-:-:S04]  /*1160*/  FSEL R8, R11, R12, P4 ;  /* 0x0000000c0b087208 */ /* 0x000fc80002000000 */
[----:B------:R-:W-:-:S04]  /*1170*/  FSETP.GT.AND P4, PT, R15, R8, PT ;  /* 0x000000080f00720b */ /* 0x000fc80003f84000 */
[----:B------:R-:W-:Y:S01]  /*1180*/  FSEL R8, R15, R8, P4 ;  /* 0x000000080f087208 */ /* 0x000fe20002000000 */
[----:B------:R-:W-:Y:S08]  /*1190*/  @P5 BRA `(.L_x_8) ;  /* 0xfffffffc00305947 */ /* 0x000ff0000383ffff */
[----:B------:R-:W-:Y:S05]  /*11a0*/  BSYNC.RECONVERGENT B0 ;  /* 0x0000000000007941 */ /* 0x000fea0003800200 */
.L_x_7:
[----:B------:R-:W-:-:S07]  /*11b0*/  IMAD.MOV.U32 R4, RZ, RZ, R29 ;  /* 0x000000ffff047224 */ /* 0x000fce00078e001d */
.L_x_6:
[----:B------:R-:W-:-:S13]  /*11c0*/  ISETP.NE.AND P4, PT, R28, RZ, PT ;  /* 0x000000ff1c00720c */ /* 0x000fda0003f85270 */
[----:B------:R-:W-:Y:S05]  /*11d0*/  @!P4 BRA `(.L_x_5) ;  /* 0x000000040000c947 */ /* 0x000fea0003800000 */
[----:B------:R-:W-:Y:S02]  /*11e0*/  LOP3.LUT R6, R3, 0xf, RZ, 0xc0, !PT ;  /* 0x0000000f03067812 */ /* 0x000fe400078ec0ff */
[----:B------:R-:W-:-:S03]  /*11f0*/  ISETP.NE.AND P4, PT, R27, RZ, PT ;  /* 0x000000ff1b00720c */ /* 0x000fc60003f85270 */
[----:B------:R-:W-:-:S05]  /*1200*/  VIADD R6, R6, 0xffffffff ;  /* 0xffffffff06067836 */ /* 0x000fca0000000000 */
[----:B------:R-:W-:-:S13]  /*1210*/  ISETP.GE.U32.AND P5, PT, R6, 0x7, PT ;  /* 0x000000070600780c */ /* 0x000fda0003fa6070 */
[----:B------:R-:W-:Y:S05]  /*1220*/  @!P5 BRA `(.L_x_9) ;  /* 0x000000000068d947 */ /* 0x000fea0003800000 */
        /* <DEDUP_REMOVED lines=8> */
[----:B------:R-:W5:Y:S01]  /*12b0*/  LDL R7, [R11+0x3c] ;  /* 0x00003c000b077983 */ /* 0x000f620000100800 */
[----:B------:R-:W-:Y:S01]  /*12c0*/  VIADD R4, R4, 0x8 ;  /* 0x0000000804047836 */ /* 0x000fe20000000000 */
        /* <DEDUP_REMOVED lines=13> */
[----:B------:R-:W-:-:S04]  /*13a0*/  FSEL R6, R6, R9, P5 ;  /* 0x0000000906067208 */ /* 0x000fc80002800000 */
[----:B------:R-:W-:-:S04]  /*13b0*/  FSETP.GT.AND P5, PT, R7, R6, PT ;  /* 0x000000060700720b */ /* 0x000fc80003fa4000 */
[----:B------:R-:W-:-:S09]  /*13c0*/  FSEL R8, R7, R6, P5 ;  /* 0x0000000607087208 */ /* 0x000fd20002800000 */
.L_x_9:
[----:B------:R-:W-:Y:S05]  /*13d0*/  @!P4 BRA `(.L_x_5) ;  /* 0x000000000080c947 */ /* 0x000fea0003800000 */
[----:B------:R-:W-:Y:S02]  /*13e0*/  ISETP.GE.U32.AND P5, PT, R31, 0x3, PT ;  /* 0x000000031f00780c */ /* 0x000fe40003fa6070 */
[----:B------:R-:W-:-:S11]  /*13f0*/  ISETP.NE.AND P4, PT, R30, RZ, PT ;  /* 0x000000ff1e00720c */ /* 0x000fd60003f85270 */
[----:B------:R-:W-:Y:S05]  /*1400*/  @!P5 BRA `(.L_x_10) ;  /* 0x000000000038d947 */ /* 0x000fea0003800000 */
[----:B------:R-:W-:-:S05]  /*1410*/  IMAD R6, R4, 0x8, R1 ;  /* 0x0000000804067824 */ /* 0x000fca00078e0201 */
[----:B------:R-:W2:Y:S04]  /*1420*/  LDL R7, [R6+0x4] ;  /* 0x0000040006077983 */ /* 0x000ea80000100800 */
[----:B------:R-:W3:Y:S04]  /*1430*/  LDL R9, [R6+0xc] ;  /* 0x00000c0006097983 */ /* 0x000ee80000100800 */
[----:B------:R-:W4:Y:S04]  /*1440*/  LDL R11, [R6+0x14] ;  /* 0x00001400060b7983 */ /* 0x000f280000100800 */
        /* <DEDUP_REMOVED lines=9> */
[----:B------:R-:W-:-:S09]  /*14e0*/  FSEL R8, R10, R11, P5 ;  /* 0x0000000b0a087208 */ /* 0x000fd20002800000 */
.L_x_10:
[----:B------:R-:W-:Y:S05]  /*14f0*/  @!P4 BRA `(.L_x_5) ;  /* 0x000000000038c947 */ /* 0x000fea0003800000 */
[----:B------:R-:W-:-:S05]  /*1500*/  IMAD R4, R4, 0x8, R1 ;  /* 0x0000000804047824 */ /* 0x000fca00078e0201 */
[----:B------:R-:W2:Y:S01]  /*1510*/  LDL R7, [R4+0x4] ;  /* 0x0000040004077983 */ /* 0x000ea20000100800 */
[----:B------:R-:W-:Y:S02]  /*1520*/  ISETP.NE.AND P5, PT, R30, 0x1, PT ;  /* 0x000000011e00780c */ /* 0x000fe40003fa5270 */
[----:B--2---:R-:W-:-:S04]  /*1530*/  FSETP.GT.AND P4, PT, R7, R8, PT ;  /* 0x000000080700720b */ /* 0x004fc80003f84000 */
[----:B------:R-:W-:-:S07]  /*1540*/  FSEL R8, R7, R8, P4 ;  /* 0x0000000807087208 */ /* 0x000fce0002000000 */
[----:B------:R-:W-:Y:S05]  /*1550*/  @!P5 BRA `(.L_x_5) ;  /* 0x000000000020d947 */ /* 0x000fea0003800000 */
[----:B------:R-:W2:Y:S01]  /*1560*/  LDL R7, [R4+0xc] ;  /* 0x00000c0004077983 */ /* 0x000ea20000100800 */
[----:B------:R-:W-:Y:S02]  /*1570*/  ISETP.NE.AND P5, PT, R30, 0x2, PT ;  /* 0x000000021e00780c */ /* 0x000fe40003fa5270 */
[----:B--2---:R-:W-:-:S04]  /*1580*/  FSETP.GT.AND P4, PT, R7, R8, PT ;  /* 0x000000080700720b */ /* 0x004fc80003f84000 */
[----:B------:R-:W-:-:S07]  /*1590*/  FSEL R8, R7, R8, P4 ;  /* 0x0000000807087208 */ /* 0x000fce0002000000 */
[----:B------:R-:W-:Y:S05]  /*15a0*/  @!P5 BRA `(.L_x_5) ;  /* 0x00000000000cd947 */ /* 0x000fea0003800000 */
[----:B------:R-:W2:Y:S02]  /*15b0*/  LDL R7, [R4+0x14] ;  /* 0x0000140004077983 */ /* 0x000ea40000100800 */
[----:B--2---:R-:W-:-:S13]  /*15c0*/  FSETP.GT.AND P4, PT, R7, R8, PT ;  /* 0x000000080700720b */ /* 0x004fda0003f84000 */
[----:B------:R-:W-:-:S07]  /*15d0*/  @P4 IMAD.MOV.U32 R8, RZ, RZ, R7 ;  /* 0x000000ffff084224 */ /* 0x000fce00078e0007 */
.L_x_5:
[----:B------:R-:W-:-:S03]  /*15e0*/  UMOV UR4, 0xffffffff ;  /* 0xffffffff00047882 */ /* 0x000fc60000000000 */
[----:B------:R-:W-:Y:S05]  /*15f0*/  BRA.DIV UR4, `(.L_x_11) ;  /* 0x0000004e04a87947 */ /* 0x000fea000b800000 */
[----:B------:R-:W0:Y:S02]  /*1600*/  SHFL.DOWN PT, R7, R8, 0x10, 0x1f ;  /* 0x0a001f0008077f89 */ /* 0x000e2400000e0000 */
[----:B0-----:R-:W-:-:S04]  /*1610*/  FSETP.GEU.AND P4, PT, R8, R7, PT ;  /* 0x000000070800720b */ /* 0x001fc80003f8e000 */
[----:B------:R-:W-:-:S05]  /*1620*/  FSEL R7, R7, R8, !P4 ;  /* 0x0000000807077208 */ /* 0x000fca0006000000 */
        /* <DEDUP_REMOVED lines=9> */
[----:B------:R0:W1:Y:S04]  /*16c0*/  SHFL.DOWN PT, R11, R10, 0x1, 0x1f ;  /* 0x08201f000a0b7f89 */ /* 0x00006800000e0000 */
.L_x_124:
[----:B-1----:R-:W-:Y:S01]  /*16d0*/  FSETP.GEU.AND P4, PT, R10, R11, PT ;  /* 0x0000000b0a00720b */ /* 0x002fe20003f8e000 */
[----:B------:R-:W-:Y:S03]  /*16e0*/  BSSY B0, `(.L_x_12) ;  /* 0x000015d000007945 */ /* 0x000fe60003800000 */
[----:B0-----:R-:W-:-:S04]  /*16f0*/  FSEL R10, R11, R10, !P4 ;  /* 0x0000000a0b0a7208 */ /* 0x001fc80006000000 */
[----:B------:R-:W-:-:S13]  /*1700*/  FSETP.GEU.AND P4, PT, R5, R10, PT ;  /* 0x0000000a0500720b */ /* 0x000fda0003f8e000 */
[----:B------:R-:W-:Y:S05]  /*1710*/  @P4 BRA `(.L_x_13) ;  /* 0x0000001400644947 */ /* 0x000fea0003800000 */
[----:B------:R-:W-:Y:S01]  /*1720*/  IMAD.MOV.U32 R7, RZ, RZ, 0x1 ;  /* 0x00000001ff077424 */ /* 0x000fe200078e00ff */
[----:B------:R-:W0:Y:S01]  /*1730*/  LDC R38, c[0x0][0x3a8] ;  /* 0x0000ea00ff267b82 */ /* 0x000e220000000800 */
[----:B------:R-:W1:Y:S01]  /*1740*/  LDCU UR4, c[0x0][0x3a8] ;  /* 0x00007500ff0477ac */ /* 0x000e620008000800 */
[----:B------:R-:W-:Y:S02]  /*1750*/  IADD3 R4, PT, PT, R36, R21, RZ ;  /* 0x0000001524047210 */ /* 0x000fe40007ffe0ff */
[----:B------:R-:W0:Y:S01]  /*1760*/  ATOMS.ADD R6, [R24], R7 ;  /* 0x000000071806738c */ /* 0x000e220000000000 */
[----:B-1----:R-:W-:Y:S01]  /*1770*/  UIADD3 UR4, UPT, UPT, UR4, -0x1, URZ ;  /* 0xffffffff04047890 */ /* 0x002fe2000fffe0ff */
[----:B0-----:R-:W-:-:S05]  /*1780*/  IMAD R8, R25, R38, R6 ;  /* 0x0000002619087224 */ /* 0x001fca00078e0206 */
[----:B------:R-:W-:Y:S01]  /*1790*/  ISETP.NE.AND P4, PT, R6, UR4, PT ;  /* 0x0000000406007c0c */ /* 0x000fe2000bf85270 */
[----:B------:R-:W-:-:S05]  /*17a0*/  IMAD R8, R8, 0x8, R37 ;  /* 0x0000000808087824 */ /* 0x000fca00078e0225 */
[----:B------:R0:W-:Y:S07]  /*17b0*/  STS.64 [R8+0x800], R4 ;  /* 0x0008000408007388 */ /* 0x0001ee0000000a00 */
[----:B------:R-:W-:Y:S05]  /*17c0*/  @P4 BRA `(.L_x_13) ;  /* 0x0000001400384947 */ /* 0x000fea0003800000 */
[----:B------:R-:W-:Y:S05]  /*17d0*/  @!P3 BRA `(.L_x_14) ;  /* 0x0000000800b4b947 */ /* 0x000fea0003800000 */
[----:B------:R-:W-:Y:S02]  /*17e0*/  VIADD R39, R3, 0xffffffff ;  /* 0xffffffff03277836 */ /* 0x000fe40000000000 */
[----:B------:R-:W-:-:S03]  /*17f0*/  IMAD.MOV.U32 R16, RZ, RZ, RZ ;  /* 0x000000ffff107224 */ /* 0x000fc600078e00ff */
[----:B------:R-:W-:-:S13]  /*1800*/  ISETP.GE.U32.AND P4, PT, R39, 0xf, PT ;  /* 0x0000000f2700780c */ /* 0x000fda0003f86070 */
[----:B------:R-:W-:Y:S05]  /*1810*/  @!P4 BRA `(.L_x_15) ;  /* 0x000000000090c947 */ /* 0x000fea0003800000 */
[----:B------:R-:W-:Y:S01]  /*1820*/  BSSY.RECONVERGENT B1, `(.L_x_16) ;  /* 0x0000022000017945 */ /* 0x000fe20003800200 */
[----:B------:R-:W-:Y:S02]  /*1830*/  IMAD.MOV.U32 R42, RZ, RZ, RZ ;  /* 0x000000ffff2a7224 */ /* 0x000fe400078e00ff */
[----:B------:R-:W-:-:S07]  /*1840*/  IMAD.SHL.U32 R40, R2, 0x8, RZ ;  /* 0x0000000802287824 */ /* 0x000fce00078e00ff */
.L_x_17:
[----:B-1----:R-:W-:-:S05]  /*1850*/  IMAD R12, R42, 0x8, R1 ;  /* 0x000000082a0c7824 */ /* 0x002fca00078e0201 */
[----:B0-----:R-:W2:Y:S04]  /*1860*/  LDL.128 R4, [R12] ;  /* 0x000000000c047983 */ /* 0x001ea80000100c00 */
[----:B------:R-:W3:Y:S01]  /*1870*/  LDL.128 R8, [R12+0x10] ;  /* 0x000010000c087983 */ /* 0x000ee20000100c00 */
[----:B------:R-:W-:-:S03]  /*1880*/  IMAD.SHL.U32 R13, R42, 0x100, RZ ;  /* 0x000001002a0d7824 */ /* 0x000fc600078e00ff */
[----:B------:R-:W4:Y:S02]  /*1890*/  LDL.128 R16, [R12+0x40] ;  /* 0x000040000c107983 */ /* 0x000f240000100c00 */
[----:B------:R-:W-:-:S05]  /*18a0*/  LOP3.LUT R13, R13, R40, RZ, 0xfc, !PT ;  /* 0x000000280d0d7212 */ /* 0x000fca00078efcff */
[----:B------:R-:W-:-:S05]  /*18b0*/  IMAD.IADD R41, R32, 0x1, R13 ;  /* 0x0000000120297824 */ /* 0x000fca00078e020d */
[----:B--2---:R-:W-:Y:S04]  /*18c0*/  STS.64 [R41], R4 ;  /* 0x0000000429007388 */ /* 0x004fe80000000a00 */
[----:B------:R0:W-:Y:S04]  /*18d0*/  STS.64 [R41+0x100], R6 ;  /* 0x0001000629007388 */ /* 0x0001e80000000a00 */
[----:B---3--:R-:W-:Y:S04]  /*18e0*/  STS.64 [R41+0x200], R8 ;  /* 0x0002000829007388 */ /* 0x008fe80000000a00 */
[----:B------:R1:W-:Y:S04]  /*18f0*/  STS.64 [R41+0x300], R10 ;  /* 0x0003000a29007388 */ /* 0x0003e80000000a00 */
[----:B0-----:R-:W2:Y:S04]  /*1900*/  LDL.128 R4, [R12+0x20] ;  /* 0x000020000c047983 */ /* 0x001ea80000100c00 */
[----:B-1----:R-:W3:Y:S04]  /*1910*/  LDL.128 R8, [R12+0x30] ;  /* 0x000030000c087983 */ /* 0x002ee80000100c00 */
[----:B--2---:R-:W-:Y:S04]  /*1920*/  STS.64 [R41+0x400], R4 ;  /* 0x0004000429007388 */ /* 0x004fe80000000a00 */
[----:B------:R0:W-:Y:S04]  /*1930*/  STS.64 [R41+0x500], R6 ;  /* 0x0005000629007388 */ /* 0x0001e80000000a00 */
[----:B---3--:R-:W-:Y:S04]  /*1940*/  STS.64 [R41+0x600], R8 ;  /* 0x0006000829007388 */ /* 0x008fe80000000a00 */
[----:B------:R1:W-:Y:S04]  /*1950*/  STS.64 [R41+0x700], R10 ;  /* 0x0007000a29007388 */ /* 0x0003e80000000a00 */
[----:B0-----:R-:W2:Y:S04]  /*1960*/  LDL.128 R4, [R12+0x50] ;  /* 0x000050000c047983 */ /* 0x001ea80000100c00 */
[----:B-1----:R-:W3:Y:S04]  /*1970*/  LDL.128 R8, [R12+0x60] ;  /* 0x000060000c087983 */ /* 0x002ee80000100c00 */
[----:B------:R-:W5:Y:S01]  /*1980*/  LDL.128 R12, [R12+0x70] ;  /* 0x000070000c0c7983 */ /* 0x000f620000100c00 */
[----:B------:R-:W-:-:S03]  /*1990*/  VIADD R42, R42, 0x10 ;  /* 0x000000102a2a7836 */ /* 0x000fc60000000000 */
[----:B----4-:R1:W-:Y:S04]  /*19a0*/  STS.64 [R41+0x800], R16 ;  /* 0x0008001029007388 */ /* 0x0103e80000000a00 */
[----:B------:R1:W-:Y:S01]  /*19b0*/  STS.64 [R41+0x900], R18 ;  /* 0x0009001229007388 */ /* 0x0003e20000000a00 */
[----:B------:R-:W-:-:S03]  /*19c0*/  ISETP.NE.AND P4, PT, R42, R29, PT ;  /* 0x0000001d2a00720c */ /* 0x000fc60003f85270 */
[----:B--2---:R1:W-:Y:S04]  /*19d0*/  STS.64 [R41+0xa00], R4 ;  /* 0x000a000429007388 */ /* 0x0043e80000000a00 */
[----:B------:R1:W-:Y:S04]  /*19e0*/  STS.64 [R41+0xb00], R6 ;  /* 0x000b000629007388 */ /* 0x0003e80000000a00 */
[----:B---3--:R1:W-:Y:S04]  /*19f0*/  STS.64 [R41+0xc00], R8 ;  /* 0x000c000829007388 */ /* 0x0083e80000000a00 */
[----:B------:R1:W-:Y:S04]  /*1a00*/  STS.64 [R41+0xd00], R10 ;  /* 0x000d000a29007388 */ /* 0x0003e80000000a00 */
[----:B-----5:R1:W-:Y:S04]  /*1a10*/  STS.64 [R41+0xe00], R12 ;  /* 0x000e000c29007388 */ /* 0x0203e80000000a00 */
[----:B------:R1:W-:Y:S01]  /*1a20*/  STS.64 [R41+0xf00], R14 ;  /* 0x000f000e29007388 */ /* 0x0003e20000000a00 */
[----:B------:R-:W-:Y:S05]  /*1a30*/  @P4 BRA `(.L_x_17) ;  /* 0xfffffffc00844947 */ /* 0x000fea000383ffff */
[----:B------:R-:W-:Y:S05]  /*1a40*/  BSYNC.RECONVERGENT B1 ;  /* 0x0000000000017941 */ /* 0x000fea0003800200 */
.L_x_16:
[----:B-1----:R-:W-:-:S07]  /*1a50*/  MOV R16, R29 ;  /* 0x0000001d00107202 */ /* 0x002fce0000000f00 */
.L_x_15:
[----:B------:R-:W-:-:S13]  /*1a60*/  ISETP.NE.AND P4, PT, R28, RZ, PT ;  /* 0x000000ff1c00720c */ /* 0x000fda0003f85270 */
[----:B------:R-:W-:Y:S05]  /*1a70*/  @!P4 BRA `(.L_x_18) ;  /* 0x0000000000d8c947 */ /* 0x000fea0003800000 */
[----:B0-----:R-:W-:Y:S02]  /*1a80*/  LOP3.LUT R4, R3, 0xf, RZ, 0xc0, !PT ;  /* 0x0000000f03047812 */ /* 0x001fe400078ec0ff */
[----:B------:R-:W-:-:S03]  /*1a90*/  ISETP.NE.AND P5, PT, R27, RZ, PT ;  /* 0x000000ff1b00720c */ /* 0x000fc60003fa5270 */
[----:B------:R-:W-:-:S05]  /*1aa0*/  VIADD R4, R4, 0xffffffff ;  /* 0xffffffff04047836 */ /* 0x000fca0000000000 */
[----:B------:R-:W-:-:S13]  /*1ab0*/  ISETP.GE.U32.AND P4, PT, R4, 0x7, PT ;  /* 0x000000070400780c */ /* 0x000fda0003f86070 */
[----:B------:R-:W-:Y:S05]  /*1ac0*/  @!P4 BRA `(.L_x_19) ;  /* 0x000000000048c947 */ /* 0x000fea0003800000 */
[----:B------:R-:W-:Y:S02]  /*1ad0*/  IMAD R12, R16, 0x8, R1 ;  /* 0x00000008100c7824 */ /* 0x000fe400078e0201 */
[----:B------:R-:W-:Y:S02]  /*1ae0*/  IMAD.SHL.U32 R17, R2, 0x8, RZ ;  /* 0x0000000802117824 */ /* 0x000fe400078e00ff */
[----:B------:R-:W-:Y:S01]  /*1af0*/  IMAD.SHL.U32 R4, R16, 0x100, RZ ;  /* 0x0000010010047824 */ /* 0x000fe200078e00ff */
[----:B------:R-:W2:Y:S04]  /*1b00*/  LDL.128 R8, [R12] ;  /* 0x000000000c087983 */ /* 0x000ea80000100c00 */
[----:B------:R-:W-:Y:S02]  /*1b10*/  LOP3.LUT R17, R4, R17, RZ, 0xfc, !PT ;  /* 0x0000001104117212 */ /* 0x000fe400078efcff */
[----:B------:R-:W3:Y:S03]  /*1b20*/  LDL.128 R4, [R12+0x10] ;  /* 0x000010000c047983 */ /* 0x000ee60000100c00 */
[----:B------:R-:W-:-:S05]  /*1b30*/  IMAD.IADD R17, R32, 0x1, R17 ;  /* 0x0000000120117824 */ /* 0x000fca00078e0211 */
[----:B--2---:R-:W-:Y:S04]  /*1b40*/  STS.64 [R17], R8 ;  /* 0x0000000811007388 */ /* 0x004fe80000000a00 */
[----:B------:R0:W-:Y:S04]  /*1b50*/  STS.64 [R17+0x100], R10 ;  /* 0x0001000a11007388 */ /* 0x0001e80000000a00 */
[----:B---3--:R1:W-:Y:S04]  /*1b60*/  STS.64 [R17+0x200], R4 ;  /* 0x0002000411007388 */ /* 0x0083e80000000a00 */
[----:B0-----:R-:W2:Y:S04]  /*1b70*/  LDL.128 R8, [R12+0x20] ;  /* 0x000020000c087983 */ /* 0x001ea80000100c00 */
[----:B------:R-:W3:Y:S01]  /*1b80*/  LDL.128 R12, [R12+0x30] ;  /* 0x000030000c0c7983 */ /* 0x000ee20000100c00 */
[----:B------:R-:W-:-:S03]  /*1b90*/  VIADD R16, R16, 0x8 ;  /* 0x0000000810107836 */ /* 0x000fc60000000000 */
[----:B------:R1:W-:Y:S04]  /*1ba0*/  STS.64 [R17+0x300], R6 ;  /* 0x0003000611007388 */ /* 0x0003e80000000a00 */
[----:B--2---:R1:W-:Y:S04]  /*1bb0*/  STS.64 [R17+0x400], R8 ;  /* 0x0004000811007388 */ /* 0x0043e80000000a00 */
[----:B------:R1:W-:Y:S04]  /*1bc0*/  STS.64 [R17+0x500], R10 ;  /* 0x0005000a11007388 */ /* 0x0003e80000000a00 */
[----:B---3--:R1:W-:Y:S04]  /*1bd0*/  STS.64 [R17+0x600], R12 ;  /* 0x0006000c11007388 */ /* 0x0083e80000000a00 */
[----:B------:R1:W-:Y:S02]  /*1be0*/  STS.64 [R17+0x700], R14 ;  /* 0x0007000e11007388 */ /* 0x0003e40000000a00 */
.L_x_19:
[----:B------:R-:W-:Y:S05]  /*1bf0*/  @!P5 BRA `(.L_x_18) ;  /* 0x000000000078d947 */ /* 0x000fea0003800000 */
[----:B------:R-:W-:Y:S02]  /*1c00*/  ISETP.GE.U32.AND P4, PT, R31, 0x3, PT ;  /* 0x000000031f00780c */ /* 0x000fe40003f86070 */
[----:B------:R-:W-:-:S11]  /*1c10*/  ISETP.NE.AND P5, PT, R30, RZ, PT ;  /* 0x000000ff1e00720c */ /* 0x000fd60003fa5270 */
[----:B------:R-:W-:Y:S05]  /*1c20*/  @!P4 BRA `(.L_x_20) ;  /* 0x000000000030c947 */ /* 0x000fea0003800000 */
[----:B-1----:R-:W-:Y:S02]  /*1c30*/  IMAD.SHL.U32 R8, R2, 0x8, RZ ;  /* 0x0000000802087824 */ /* 0x002fe400078e00ff */
[C---:B------:R-:W-:Y:S02]  /*1c40*/  IMAD.SHL.U32 R9, R16.reuse, 0x100, RZ ;  /* 0x0000010010097824 */ /* 0x040fe400078e00ff */
[----:B------:R-:W-:-:S03]  /*1c50*/  IMAD R12, R16, 0x8, R1 ;  /* 0x00000008100c7824 */ /* 0x000fc600078e0201 */
[----:B------:R-:W-:Y:S02]  /*1c60*/  LOP3.LUT R13, R9, R8, RZ, 0xfc, !PT ;  /* 0x00000008090d7212 */ /* 0x000fe400078efcff */
[----:B------:R-:W2:Y:S04]  /*1c70*/  LDL.128 R4, [R12] ;  /* 0x000000000c047983 */ /* 0x000ea80000100c00 */
[----:B------:R-:W3:Y:S01]  /*1c80*/  LDL.128 R8, [R12+0x10] ;  /* 0x000010000c087983 */ /* 0x000ee20000100c00 */
[----:B------:R-:W-:Y:S01]  /*1c90*/  IADD3 R13, PT, PT, R32, R13, RZ ;  /* 0x0000000d200d7210 */ /* 0x000fe20007ffe0ff */
[----:B------:R-:W-:-:S04]  /*1ca0*/  VIADD R16, R16, 0x4 ;  /* 0x0000000410107836 */ /* 0x000fc80000000000 */
[----:B--2---:R0:W-:Y:S04]  /*1cb0*/  STS.64 [R13], R4 ;  /* 0x000000040d007388 */ /* 0x0041e80000000a00 */
[----:B------:R0:W-:Y:S04]  /*1cc0*/  STS.64 [R13+0x100], R6 ;  /* 0x000100060d007388 */ /* 0x0001e80000000a00 */
[----:B---3--:R0:W-:Y:S04]  /*1cd0*/  STS.64 [R13+0x200], R8 ;  /* 0x000200080d007388 */ /* 0x0081e80000000a00 */
[----:B------:R0:W-:Y:S02]  /*1ce0*/  STS.64 [R13+0x300], R10 ;  /* 0x0003000a0d007388 */ /* 0x0001e40000000a00 */
.L_x_20:
[----:B------:R-:W-:Y:S05]  /*1cf0*/  @!P5 BRA `(.L_x_18) ;  /* 0x000000000038d947 */ /* 0x000fea0003800000 */
[----:B01----:R-:W-:-:S05]  /*1d00*/  IMAD R10, R16, 0x8, R1 ;  /* 0x00000008100a7824 */ /* 0x003fca00078e0201 */
[----:B------:R-:W2:Y:S01]  /*1d10*/  LDL.128 R4, [R10] ;  /* 0x000000000a047983 */ /* 0x000ea20000100c00 */
[----:B------:R-:W-:Y:S01]  /*1d20*/  IMAD.SHL.U32 R8, R16, 0x100, RZ ;  /* 0x0000010010087824 */ /* 0x000fe200078e00ff */
[----:B------:R-:W-:Y:S01]  /*1d30*/  ISETP.NE.AND P4, PT, R30, 0x1, PT ;  /* 0x000000011e00780c */ /* 0x000fe20003f85270 */
[----:B------:R-:W-:-:S05]  /*1d40*/  IMAD.SHL.U32 R9, R2, 0x8, RZ ;  /* 0x0000000802097824 */ /* 0x000fca00078e00ff */
[----:B------:R-:W-:-:S05]  /*1d50*/  LOP3.LUT R9, R8, R9, RZ, 0xfc, !PT ;  /* 0x0000000908097212 */ /* 0x000fca00078efcff */
[----:B------:R-:W-:-:S05]  /*1d60*/  IMAD.IADD R9, R32, 0x1, R9 ;  /* 0x0000000120097824 */ /* 0x000fca00078e0209 */
[----:B--2---:R2:W-:Y:S01]  /*1d70*/  STS.64 [R9], R4 ;  /* 0x0000000409007388 */ /* 0x0045e20000000a00 */
[----:B------:R-:W-:Y:S05]  /*1d80*/  @!P4 BRA `(.L_x_18) ;  /* 0x000000000014c947 */ /* 0x000fea0003800000 */
[----:B------:R3:W-:Y:S01]  /*1d90*/  STS.64 [R9+0x100], R6 ;  /* 0x0001000609007388 */ /* 0x0007e20000000a00 */
[----:B------:R-:W-:-:S13]  /*1da0*/  ISETP.NE.AND P4, PT, R30, 0x2, PT ;  /* 0x000000021e00780c */ /* 0x000fda0003f85270 */
[----:B---3--:R-:W-:Y:S05]  /*1db0*/  @!P4 BRA `(.L_x_18) ;  /* 0x000000000008c947 */ /* 0x008fea0003800000 */
[----:B--2---:R-:W2:Y:S04]  /*1dc0*/  LDL.64 R4, [R10+0x10] ;  /* 0x000010000a047983 */ /* 0x004ea80000100a00 */
[----:B--2---:R3:W-:Y:S02]  /*1dd0*/  STS.64 [R9+0x200], R4 ;  /* 0x0002000409007388 */ /* 0x0047e40000000a00 */
.L_x_18:
[----:B------:R-:W-:Y:S01]  /*1de0*/  ISETP.GE.U32.AND P4, PT, R39, 0x7, PT ;  /* 0x000000072700780c */ /* 0x000fe20003f86070 */
[----:B01----:R-:W-:-:S12]  /*1df0*/  IMAD.MOV.U32 R6, RZ, RZ, RZ ;  /* 0x000000ffff067224 */ /* 0x003fd800078e00ff */
[----:B------:R-:W-:Y:S05]  /*1e00*/  @!P4 BRA `(.L_x_21) ;  /* 0x000000000078c947 */ /* 0x000fea0003800000 */
[----:B------:R-:W-:Y:S01]  /*1e10*/  BSSY.RECONVERGENT B1, `(.L_x_22) ;  /* 0x000001c000017945 */ /* 0x000fe20003800200 */
[----:B--23--:R-:W-:-:S07]  /*1e20*/  IMAD.MOV.U32 R9, RZ, RZ, RZ ;  /* 0x000000ffff097224 */ /* 0x00cfce00078e00ff */
.L_x_23:
[----:B0-----:R-:W-:Y:S01]  /*1e30*/  IMAD.SHL.U32 R5, R9, 0x20, RZ ;  /* 0x0000002009057824 */ /* 0x001fe200078e00ff */
[----:B------:R-:W-:Y:S01]  /*1e40*/  LOP3.LUT R12, R3, 0x7ffffff8, RZ, 0xc0, !PT ;  /* 0x7ffffff8030c7812 */ /* 0x000fe200078ec0ff */
[----:B------:R-:W-:-:S03]  /*1e50*/  VIADD R9, R9, 0x8 ;  /* 0x0000000809097836 */ /* 0x000fc60000000000 */
[----:B------:R-:W-:Y:S02]  /*1e60*/  LOP3.LUT R7, R5, R2, RZ, 0xfc, !PT ;  /* 0x0000000205077212 */ /* 0x000fe400078efcff */
[----:B------:R-:W-:-:S03]  /*1e70*/  ISETP.NE.AND P4, PT, R9, R12, PT ;  /* 0x0000000c0900720c */ /* 0x000fc60003f85270 */
[-C--:B------:R-:W-:Y:S01]  /*1e80*/  IMAD R10, R25, R38.reuse, R7 ;  /* 0x00000026190a7224 */ /* 0x080fe200078e0207 */
[----:B------:R-:W-:-:S03]  /*1e90*/  IADD3 R7, PT, PT, R7, R38, RZ ;  /* 0x0000002607077210 */ /* 0x000fc60007ffe0ff */
[----:B------:R-:W-:Y:S02]  /*1ea0*/  IMAD R10, R10, 0x8, R37 ;  /* 0x000000080a0a7824 */ /* 0x000fe400078e0225 */
[----:B------:R-:W-:-:S03]  /*1eb0*/  IMAD R8, R7, 0x8, R32 ;  /* 0x0000000807087824 */ /* 0x000fc600078e0220 */
[----:B------:R-:W0:Y:S04]  /*1ec0*/  LDS.64 R4, [R10+0x800] ;  /* 0x000800000a047984 */ /* 0x000e280000000a00 */
[----:B0-----:R-:W-:Y:S04]  /*1ed0*/  STS.64 [R8], R4 ;  /* 0x0000000408007388 */ /* 0x001fe80000000a00 */
[----:B------:R-:W0:Y:S04]  /*1ee0*/  LDS.64 R4, [R10+0x900] ;  /* 0x000900000a047984 */ /* 0x000e280000000a00 */
[----:B0-----:R-:W-:Y:S04]  /*1ef0*/  STS.64 [R8+0x100], R4 ;  /* 0x0001000408007388 */ /* 0x001fe80000000a00 */
        /* <DEDUP_REMOVED lines=11> */
[----:B0-----:R0:W-:Y:S01]  /*1fb0*/  STS.64 [R8+0x700], R4 ;  /* 0x0007000408007388 */ /* 0x0011e20000000a00 */
[----:B------:R-:W-:Y:S05]  /*1fc0*/  @P4 BRA `(.L_x_23) ;  /* 0xfffffffc00984947 */ /* 0x000fea000383ffff */
[----:B------:R-:W-:Y:S05]  /*1fd0*/  BSYNC.RECONVERGENT B1 ;  /* 0x0000000000017941 */ /* 0x000fea0003800200 */
.L_x_22:
[----:B------:R-:W-:-:S07]  /*1fe0*/  IMAD.MOV.U32 R6, RZ, RZ, R12 ;  /* 0x000000ffff067224 */ /* 0x000fce00078e000c */
.L_x_21:
[----:B------:R-:W-:-:S13]  /*1ff0*/  ISETP.NE.AND P4, PT, R27, RZ, PT ;  /* 0x000000ff1b00720c */ /* 0x000fda0003f85270 */
[----:B------:R-:W-:Y:S05]  /*2000*/  @!P4 BRA `(.L_x_14) ;  /* 0x0000000000a8c947 */ /* 0x000fea0003800000 */
[----:B------:R-:W-:Y:S02]  /*2010*/  ISETP.GE.U32.AND P5, PT, R31, 0x3, PT ;  /* 0x000000031f00780c */ /* 0x000fe40003fa6070 */
[----:B------:R-:W-:-:S11]  /*2020*/  ISETP.NE.AND P4, PT, R26, RZ, PT ;  /* 0x000000ff1a00720c */ /* 0x000fd60003f85270 */
[----:B------:R-:W-:Y:S05]  /*2030*/  @!P5 BRA `(.L_x_24) ;  /* 0x00000000003cd947 */ /* 0x000fea0003800000 */
[C---:B0-23--:R-:W-:Y:S02]  /*2040*/  IMAD.SHL.U32 R5, R6.reuse, 0x20, RZ ;  /* 0x0000002006057824 */ /* 0x04dfe400078e00ff */
[----:B------:R-:W-:-:S03]  /*2050*/  VIADD R6, R6, 0x4 ;  /* 0x0000000406067836 */ /* 0x000fc60000000000 */
[----:B------:R-:W-:-:S05]  /*2060*/  LOP3.LUT R7, R5, R2, RZ, 0xfc, !PT ;  /* 0x0000000205077212 */ /* 0x000fca00078efcff */
[----:B------:R-:W-:Y:S02]  /*2070*/  IMAD R4, R25, R38, R7 ;  /* 0x0000002619047224 */ /* 0x000fe400078e0207 */
[----:B------:R-:W-:Y:S02]  /*2080*/  IMAD.IADD R7, R7, 0x1, R38 ;  /* 0x0000000107077824 */ /* 0x000fe400078e0226 */
        /* <DEDUP_REMOVED lines=9> */
[----:B0-----:R1:W-:Y:S02]  /*2120*/  STS.64 [R7+0x300], R4 ;  /* 0x0003000407007388 */ /* 0x0013e40000000a00 */
.L_x_24:
[----:B------:R-:W-:Y:S05]  /*2130*/  @!P4 BRA `(.L_x_14) ;  /* 0x00000000005cc947 */ /* 0x000fea0003800000 */
[----:B------:R-:W-:Y:S02]  /*2140*/  ISETP.NE.AND P5, PT, R30, 0x1, PT ;  /* 0x000000011e00780c */ /* 0x000fe40003fa5270 */
[----:B------:R-:W-:-:S11]  /*2150*/  ISETP.NE.AND P4, PT, R23, RZ, PT ;  /* 0x000000ff1700720c */ /* 0x000fd60003f85270 */
[----:B------:R-:W-:Y:S05]  /*2160*/  @!P5 BRA `(.L_x_25) ;  /* 0x00000000002cd947 */ /* 0x000fea0003800000 */
[C---:B0123--:R-:W-:Y:S02]  /*2170*/  IMAD.SHL.U32 R5, R6.reuse, 0x20, RZ ;  /* 0x0000002006057824 */ /* 0x04ffe400078e00ff */
[----:B------:R-:W-:-:S03]  /*2180*/  VIADD R6, R6, 0x2 ;  /* 0x0000000206067836 */ /* 0x000fc60000000000 */
[----:B------:R-:W-:-:S05]  /*2190*/  LOP3.LUT R7, R5, R2, RZ, 0xfc, !PT ;  /* 0x0000000205077212 */ /* 0x000fca00078efcff */
[----:B------:R-:W-:Y:S02]  /*21a0*/  IMAD R4, R25, R38, R7 ;  /* 0x0000002619047224 */ /* 0x000fe400078e0207 */
[----:B------:R-:W-:-:S03]  /*21b0*/  IMAD.IADD R7, R7, 0x1, R38 ;  /* 0x0000000107077824 */ /* 0x000fc600078e0226 */
[----:B------:R-:W-:Y:S01]  /*21c0*/  LEA R8, R4, R37, 0x3 ;  /* 0x0000002504087211 */ /* 0x000fe200078e18ff */
[----:B------:R-:W-:-:S04]  /*21d0*/  IMAD R7, R7, 0x8, R32 ;  /* 0x0000000807077824 */ /* 0x000fc800078e0220 */
[----:B------:R-:W0:Y:S04]  /*21e0*/  LDS.64 R4, [R8+0x800] ;  /* 0x0008000008047984 */ /* 0x000e280000000a00 */
[----:B0-----:R-:W-:Y:S04]  /*21f0*/  STS.64 [R7], R4 ;  /* 0x0000000407007388 */ /* 0x001fe80000000a00 */
[----:B------:R-:W0:Y:S04]  /*2200*/  LDS.64 R4, [R8+0x900] ;  /* 0x0009000008047984 */ /* 0x000e280000000a00 */
[----:B0-----:R4:W-:Y:S02]  /*2210*/  STS.64 [R7+0x100], R4 ;  /* 0x0001000407007388 */ /* 0x0019e40000000a00 */
.L_x_25:
[----:B------:R-:W-:Y:S05]  /*2220*/  @!P4 BRA `(.L_x_14) ;  /* 0x000000000020c947 */ /* 0x000fea0003800000 */
[----:B01234-:R-:W-:-:S05]  /*2230*/  IMAD.SHL.U32 R5, R6, 0x20, RZ ;  /* 0x0000002006057824 */ /* 0x01ffca00078e00ff */
[----:B------:R-:W-:-:S05]  /*2240*/  LOP3.LUT R7, R5, R2, RZ, 0xfc, !PT ;  /* 0x0000000205077212 */ /* 0x000fca00078efcff */
[----:B------:R-:W-:Y:S02]  /*2250*/  IMAD R4, R25, R38, R7 ;  /* 0x0000002619047224 */ /* 0x000fe400078e0207 */
[----:B------:R-:W-:Y:S02]  /*2260*/  IMAD.IADD R7, R7, 0x1, R38 ;  /* 0x0000000107077824 */ /* 0x000fe400078e0226 */
[----:B------:R-:W-:Y:S02]  /*2270*/  IMAD R4, R4, 0x8, R37 ;  /* 0x0000000804047824 */ /* 0x000fe400078e0225 */
[----:B------:R-:W-:-:S04]  /*2280*/  IMAD R7, R7, 0x8, R32 ;  /* 0x0000000807077824 */ /* 0x000fc800078e0220 */
[----:B------:R-:W0:Y:S04]  /*2290*/  LDS.64 R4, [R4+0x800] ;  /* 0x0008000004047984 */ /* 0x000e280000000a00 */
[----:B0-----:R0:W-:Y:S02]  /*22a0*/  STS.64 [R7], R4 ;  /* 0x0000000407007388 */ /* 0x0011e40000000a00 */
.L_x_14:
[----:B------:R-:W-:-:S03]  /*22b0*/  UMOV UR4, 0xffffffff ;  /* 0xffffffff00047882 */ /* 0x000fc60000000000 */
[----:B------:R-:W-:Y:S05]  /*22c0*/  BRA.DIV UR4, `(.L_x_26) ;  /* 0x0000004604207947 */ /* 0x000fea000b800000 */
[----:B------:R-:W-:Y:S01]  /*22d0*/  NOP ;  /* 0x0000000000007918 */ /* 0x000fe20000000000 */
.L_x_127:
[----:B------:R-:W-:Y:S04]  /*22e0*/  BSSY.RECONVERGENT B1, `(.L_x_27) ;  /* 0x0000059000017945 */ /* 0x000fe80003800200 */
[----:B------:R-:W-:Y:S05]  /*22f0*/  @P0 BRA `(.L_x_28) ;  /* 0x00000004005c0947 */ /* 0x000fea0003800000 */
[----:B------:R-:W-:-:S07]  /*2300*/  IMAD.MOV.U32 R6, RZ, RZ, R2 ;  /* 0x000000ffff067224 */ /* 0x000fce00078e0002 */
.L_x_34:
[C---:B01234-:R-:W-:Y:S01]  /*2310*/  IMAD R4, R6.reuse, 0x8, R32 ;  /* 0x0000000806047824 */ /* 0x05ffe200078e0220 */
[----:B------:R-:W-:Y:S01]  /*2320*/  IADD3 R6, PT, PT, R6, 0x20, RZ ;  /* 0x0000002006067810 */ /* 0x000fe20007ffe0ff */
[----:B------:R-:W-:Y:S02]  /*2330*/  IMAD.MOV.U32 R7, RZ, RZ, RZ ;  /* 0x000000ffff077224 */ /* 0x000fe400078e00ff */
[----:B------:R-:W-:Y:S01]  /*2340*/  IMAD.MOV.U32 R16, RZ, RZ, RZ ;  /* 0x000000ffff107224 */ /* 0x000fe200078e00ff */
[----:B------:R-:W-:Y:S01]  /*2350*/  ISETP.GE.AND P4, PT, R6, R33, PT ;  /* 0x000000210600720c */ /* 0x000fe20003f86270 */
[----:B------:R-:W0:Y:S01]  /*2360*/  LDS.64 R4, [R4] ;  /* 0x0000000004047984 */ /* 0x000e220000000a00 */
[----:B------:R-:W-:Y:S11]  /*2370*/  @!P1 BRA `(.L_x_29) ;  /* 0x0000000000a49947 */ /* 0x000ff60003800000 */
[----:B------:R-:W-:Y:S01]  /*2380*/  BSSY.RECONVERGENT B2, `(.L_x_30) ;  /* 0x0000027000027945 */ /* 0x000fe20003800200 */
[----:B------:R-:W-:Y:S02]  /*2390*/  IMAD.MOV.U32 R7, RZ, RZ, RZ ;  /* 0x000000ffff077224 */ /* 0x000fe400078e00ff */
[----:B------:R-:W-:-:S07]  /*23a0*/  IMAD.MOV.U32 R16, RZ, RZ, RZ ;  /* 0x000000ffff107224 */ /* 0x000fce00078e00ff */
.L_x_31:
[C---:B------:R-:W-:Y:S02]  /*23b0*/  IMAD R9, R7.reuse, 0x8, R32 ;  /* 0x0000000807097824 */ /* 0x040fe400078e0220 */
[----:B------:R-:W-:Y:S02]  /*23c0*/  VIADD R11, R16, 0x1 ;  /* 0x00000001100b7836 */ /* 0x000fe40000000000 */
[----:B------:R-:W-:Y:S01]  /*23d0*/  VIADD R7, R7, 0x8 ;  /* 0x0000000807077836 */ /* 0x000fe20000000000 */
[----:B------:R-:W0:Y:S04]  /*23e0*/  LDS R10, [R9+0x4] ;  /* 0x00000400090a7984 */ /* 0x000e280000000800 */
[----:B------:R-:W1:Y:S04]  /*23f0*/  LDS R12, [R9+0xc] ;  /* 0x00000c00090c7984 */ /* 0x000e680000000800 */
[----:B------:R-:W2:Y:S04]  /*2400*/  LDS R18, [R9+0x14] ;  /* 0x0000140009127984 */ /* 0x000ea80000000800 */
[----:B------:R-:W3:Y:S04]  /*2410*/  LDS R14, [R9+0x1c] ;  /* 0x00001c00090e7984 */ /* 0x000ee80000000800 */
[----:B------:R-:W4:Y:S01]  /*2420*/  LDS R8, [R9+0x24] ;  /* 0x0000240009087984 */ /* 0x000f220000000800 */
[----:B0-----:R-:W-:-:S03]  /*2430*/  FSETP.GEU.AND P5, PT, R10, R5, PT ;  /* 0x000000050a00720b */ /* 0x001fc60003fae000 */
[----:B------:R-:W0:Y:S01]  /*2440*/  LDS R10, [R9+0x2c] ;  /* 0x00002c00090a7984 */ /* 0x000e220000000800 */
[----:B-1----:R-:W-:-:S03]  /*2450*/  FSETP.GEU.AND P6, PT, R12, R5, PT ;  /* 0x000000050c00720b */ /* 0x002fc60003fce000 */
[----:B------:R-:W1:Y:S06]  /*2460*/  LDS R12, [R9+0x34] ;  /* 0x00003400090c7984 */ /* 0x000e6c0000000800 */
[----:B------:R-:W-:Y:S01]  /*2470*/  @P5 IMAD.MOV R11, RZ, RZ, R16 ;  /* 0x000000ffff0b5224 */ /* 0x000fe200078e0210 */
[----:B--2---:R-:W-:Y:S01]  /*2480*/  FSETP.GEU.AND P5, PT, R18, R5, PT ;  /* 0x000000051200720b */ /* 0x004fe20003fae000 */
[----:B------:R-:W2:Y:S02]  /*2490*/  LDS R16, [R9+0x3c] ;  /* 0x00003c0009107984 */ /* 0x000ea40000000800 */
[----:B------:R-:W-:-:S02]  /*24a0*/  VIADD R13, R11, 0x1 ;  /* 0x000000010b0d7836 */ /* 0x000fc40000000000 */
[----:B------:R-:W-:Y:S01]  /*24b0*/  @P6 IMAD.MOV R13, RZ, RZ, R11 ;  /* 0x000000ffff0d6224 */ /* 0x000fe200078e020b */
[----:B---3--:R-:W-:-:S04]  /*24c0*/  FSETP.GEU.AND P6, PT, R14, R5, PT ;  /* 0x000000050e00720b */ /* 0x008fc80003fce000 */
[----:B------:R-:W-:-:S03]  /*24d0*/  IADD3 R11, PT, PT, R13, 0x1, RZ ;  /* 0x000000010d0b7810 */ /* 0x000fc60007ffe0ff */
[----:B------:R-:W-:Y:S01]  /*24e0*/  @P5 IMAD.MOV R11, RZ, RZ, R13 ;  /* 0x000000ffff0b5224 */ /* 0x000fe200078e020d */
[----:B----4-:R-:W-:-:S03]  /*24f0*/  FSETP.GEU.AND P5, PT, R8, R5, PT ;  /* 0x000000050800720b */ /* 0x010fc60003fae000 */
[----:B------:R-:W-:Y:S02]  /*2500*/  VIADD R8, R11, 0x1 ;  /* 0x000000010b087836 */ /* 0x000fe40000000000 */
[----:B------:R-:W-:Y:S01]  /*2510*/  @P6 IMAD.MOV R8, RZ, RZ, R11 ;  /* 0x000000ffff086224 */ /* 0x000fe200078e020b */
[----:B0-----:R-:W-:-:S03]  /*2520*/  FSETP.GEU.AND P6, PT, R10, R5, PT ;  /* 0x000000050a00720b */ /* 0x001fc60003fce000 */
[----:B------:R-:W-:-:S04]  /*2530*/  VIADD R10, R8, 0x1 ;  /* 0x00000001080a7836 */ /* 0x000fc80000000000 */
[----:B------:R-:W-:Y:S01]  /*2540*/  @P5 IMAD.MOV R10, RZ, RZ, R8 ;  /* 0x000000ffff0a5224 */ /* 0x000fe200078e0208 */
[----:B-1----:R-:W-:-:S03]  /*2550*/  FSETP.GEU.AND P5, PT, R12, R5, PT ;  /* 0x000000050c00720b */ /* 0x002fc60003fae000 */
[----:B------:R-:W-:Y:S02]  /*2560*/  VIADD R8, R10, 0x1 ;  /* 0x000000010a087836 */ /* 0x000fe40000000000 */
[----:B------:R-:W-:Y:S01]  /*2570*/  @P6 IMAD.MOV R8, RZ, RZ, R10 ;  /* 0x000000ffff086224 */ /* 0x000fe200078e020a */
[----:B--2---:R-:W-:-:S03]  /*2580*/  FSETP.GEU.AND P6, PT, R16, R5, PT ;  /* 0x000000051000720b */ /* 0x004fc60003fce000 */
[----:B------:R-:W-:-:S04]  /*2590*/  VIADD R9, R8, 0x1 ;  /* 0x0000000108097836 */ /* 0x000fc80000000000 */
[----:B------:R-:W-:Y:S02]  /*25a0*/  @P5 IADD3 R9, PT, PT, R8, RZ, RZ ;  /* 0x000000ff08095210 */ /* 0x000fe40007ffe0ff */
[----:B------:R-:W-:-:S03]  /*25b0*/  ISETP.NE.AND P5, PT, R7, R22, PT ;  /* 0x000000160700720c */ /* 0x000fc60003fa5270 */
[----:B------:R-:W-:Y:S02]  /*25c0*/  VIADD R16, R9, 0x1 ;  /* 0x0000000109107836 */ /* 0x000fe40000000000 */
[----:B------:R-:W-:-:S08]  /*25d0*/  @P6 IMAD.MOV R16, RZ, RZ, R9 ;  /* 0x000000ffff106224 */ /* 0x000fd000078e0209 */
[----:B------:R-:W-:Y:S05]  /*25e0*/  @P5 BRA `(.L_x_31) ;  /* 0xfffffffc00705947 */ /* 0x000fea000383ffff */
[----:B------:R-:W-:Y:S05]  /*25f0*/  BSYNC.RECONVERGENT B2 ;  /* 0x0000000000027941 */ /* 0x000fea0003800200 */
.L_x_30:
[----:B------:R-:W-:-:S07]  /*2600*/  IMAD.MOV.U32 R7, RZ, RZ, R22 ;  /* 0x000000ffff077224 */ /* 0x000fce00078e0016 */
.L_x_29:
[----:B------:R-:W1:Y:S02]  /*2610*/  LDCU UR4, c[0x0][0x3a8] ;  /* 0x00007500ff0477ac */ /* 0x000e640008000800 */
[----:B-1----:R-:W-:-:S09]  /*2620*/  ULOP3.LUT UP0, URZ, UR4, 0x3, URZ, 0xc0, !UPT ;  /* 0x0000000304ff7892 */ /* 0x002fd2000f80c0ff */
[----:B------:R-:W-:Y:S05]  /*2630*/  BRA.U !UP0, `(.L_x_32) ;  /* 0x0000000108787547 */ /* 0x000fea000b800000 */
[----:B------:R-:W-:Y:S01]  /*2640*/  ULOP3.LUT UP0, URZ, UR4, 0x1, URZ, 0xc0, !UPT ;  /* 0x0000000104ff7892 */ /* 0x000fe2000f80c0ff */
[----:B------:R-:W-:Y:S10]  /*2650*/  @!P2 BRA `(.L_x_33) ;  /* 0x000000000048a947 */ /* 0x000ff40003800000 */
[C---:B------:R-:W-:Y:S02]  /*2660*/  IMAD R8, R7.reuse, 0x8, R32 ;  /* 0x0000000807087824 */ /* 0x040fe400078e0220 */
[----:B------:R-:W-:Y:S02]  /*2670*/  VIADD R9, R16, 0x1 ;  /* 0x0000000110097836 */ /* 0x000fe40000000000 */
[----:B------:R-:W-:Y:S01]  /*2680*/  VIADD R7, R7, 0x4 ;  /* 0x0000000407077836 */ /* 0x000fe20000000000 */
[----:B------:R-:W0:Y:S04]  /*2690*/  LDS R10, [R8+0x4] ;  /* 0x00000400080a7984 */ /* 0x000e280000000800 */
[----:B------:R-:W1:Y:S04]  /*26a0*/  LDS R12, [R8+0xc] ;  /* 0x00000c00080c7984 */ /* 0x000e680000000800 */
[----:B------:R-:W2:Y:S04]  /*26b0*/  LDS R14, [R8+0x14] ;  /* 0x00001400080e7984 */ /* 0x000ea80000000800 */
[----:B------:R-:W3:Y:S01]  /*26c0*/  LDS R18, [R8+0x1c] ;  /* 0x00001c0008127984 */ /* 0x000ee20000000800 */
[----:B0-----:R-:W-:-:S02]  /*26d0*/  FSETP.GEU.AND P6, PT, R10, R5, PT ;  /* 0x000000050a00720b */ /* 0x001fc40003fce000 */
[----:B-1----:R-:W-:-:S11]  /*26e0*/  FSETP.GEU.AND P5, PT, R12, R5, PT ;  /* 0x000000050c00720b */ /* 0x002fd60003fae000 */
[----:B------:R-:W-:Y:S01]  /*26f0*/  @P6 IMAD.MOV R9, RZ, RZ, R16 ;  /* 0x000000ffff096224 */ /* 0x000fe200078e0210 */
[----:B--2---:R-:W-:-:S03]  /*2700*/  FSETP.GEU.AND P6, PT, R14, R5, PT ;  /* 0x000000050e00720b */ /* 0x004fc60003fce000 */
[----:B------:R-:W-:Y:S02]  /*2710*/  VIADD R10, R9, 0x1 ;  /* 0x00000001090a7836 */ /* 0x000fe40000000000 */
[----:B------:R-:W-:Y:S01]  /*2720*/  @P5 IMAD.MOV R10, RZ, RZ, R9 ;  /* 0x000000ffff0a5224 */ /* 0x000fe200078e0209 */
[----:B---3--:R-:W-:-:S03]  /*2730*/  FSETP.GEU.AND P5, PT, R18, R5, PT ;  /* 0x000000051200720b */ /* 0x008fc60003fae000 */
[----:B------:R-:W-:-:S04]  /*2740*/  VIADD R9, R10, 0x1 ;  /* 0x000000010a097836 */ /* 0x000fc80000000000 */
[----:B------:R-:W-:-:S05]  /*2750*/  @P6 IADD3 R9, PT, PT, R10, RZ, RZ ;  /* 0x000000ff0a096210 */ /* 0x000fca0007ffe0ff */
[----:B------:R-:W-:Y:S02]  /*2760*/  VIADD R16, R9, 0x1 ;  /* 0x0000000109107836 */ /* 0x000fe40000000000 */
[----:B------:R-:W-:-:S07]  /*2770*/  @P5 IMAD.MOV R16, RZ, RZ, R9 ;  /* 0x000000ffff105224 */ /* 0x000fce00078e0209 */
.L_x_33:
[----:B------:R-:W-:Y:S05]  /*2780*/  BRA.U !UP0, `(.L_x_32) ;  /* 0x0000000108247547 */ /* 0x000fea000b800000 */
[----:B------:R-:W-:-:S05]  /*2790*/  IMAD R7, R7, 0x8, R32 ;  /* 0x0000000807077824 */ /* 0x000fca00078e0220 */
[----:B------:R-:W0:Y:S04]  /*27a0*/  LDS R8, [R7+0x4] ;  /* 0x0000040007087984 */ /* 0x000e280000000800 */
[----:B------:R-:W1:Y:S01]  /*27b0*/  LDS R10, [R7+0xc] ;  /* 0x00000c00070a7984 */ /* 0x000e620000000800 */
[-C--:B0-----:R-:W-:Y:S01]  /*27c0*/  FSETP.GEU.AND P5, PT, R8, R5.reuse, PT ;  /* 0x000000050800720b */ /* 0x081fe20003fae000 */
[----:B------:R-:W-:Y:S01]  /*27d0*/  VIADD R8, R16, 0x1 ;  /* 0x0000000110087836 */ /* 0x000fe20000000000 */
[----:B-1----:R-:W-:-:S11]  /*27e0*/  FSETP.GEU.AND P6, PT, R10, R5, PT ;  /* 0x000000050a00720b */ /* 0x002fd60003fce000 */
[----:B------:R-:W-:-:S04]  /*27f0*/  @P5 IMAD.MOV R8, RZ, RZ, R16 ;  /* 0x000000ffff085224 */ /* 0x000fc800078e0210 */
[----:B------:R-:W-:Y:S02]  /*2800*/  VIADD R16, R8, 0x1 ;  /* 0x0000000108107836 */ /* 0x000fe40000000000 */
[----:B------:R-:W-:-:S07]  /*2810*/  @P6 IMAD.MOV R16, RZ, RZ, R8 ;  /* 0x000000ffff106224 */ /* 0x000fce00078e0208 */
.L_x_32:
[----:B------:R-:W-:-:S13]  /*2820*/  ISETP.GE.AND P5, PT, R16, UR4, PT ;  /* 0x0000000410007c0c */ /* 0x000fda000bfa6270 */
[----:B------:R-:W-:-:S04]  /*2830*/  @!P5 IMAD R16, R25, UR4, R16 ;  /* 0x000000041910dc24 */ /* 0x000fc8000f8e0210 */
[----:B------:R-:W-:-:S05]  /*2840*/  @!P5 IMAD R16, R16, 0x8, R37 ;  /* 0x000000081010d824 */ /* 0x000fca00078e0225 */
[----:B0-----:R0:W-:Y:S01]  /*2850*/  @!P5 STS.64 [R16+0x800], R4 ;  /* 0x000800041000d388 */ /* 0x0011e20000000a00 */
[----:B------:R-:W-:Y:S05]  /*2860*/  @!P4 BRA `(.L_x_34) ;  /* 0xfffffff800a8c947 */ /* 0x000fea000383ffff */
.L_x_28:
[----:B------:R-:W-:Y:S05]  /*2870*/  BSYNC.RECONVERGENT B1 ;  /* 0x0000000000017941 */ /* 0x000fea0003800200 */
.L_x_27:
[----:B------:R-:W-:-:S03]  /*2880*/  UMOV UR4, 0xffffffff ;  /* 0xffffffff00047882 */ /* 0x000fc60000000000 */
[----:B------:R-:W-:Y:S05]  /*2890*/  BRA.DIV UR4, `(.L_x_35) ;  /* 0x0000003e04c87947 */ /* 0x000fea000b800000 */
[----:B------:R-:W-:Y:S01]  /*28a0*/  NOP ;  /* 0x0000000000007918 */ /* 0x000fe20000000000 */
.L_x_130:
[----:B------:R-:W-:Y:S05]  /*28b0*/  @!P3 BRA `(.L_x_36) ;  /* 0x0000000000e8b947 */ /* 0x000fea0003800000 */
[----:B01234-:R-:W-:Y:S01]  /*28c0*/  IADD3 R4, PT, PT, R3, -0x1, RZ ;  /* 0xffffffff03047810 */ /* 0x01ffe20007ffe0ff */
[----:B------:R-:W-:-:S03]  /*28d0*/  IMAD.MOV.U32 R12, RZ, RZ, RZ ;  /* 0x000000ffff0c7224 */ /* 0x000fc600078e00ff */
[----:B------:R-:W-:-:S13]  /*28e0*/  ISETP.GE.U32.AND P3, PT, R4, 0x7, PT ;  /* 0x000000070400780c */ /* 0x000fda0003f66070 */
[----:B------:R-:W-:Y:S05]  /*28f0*/  @!P3 BRA `(.L_x_37) ;  /* 0x00000000005cb947 */ /* 0x000fea0003800000 */
[----:B------:R-:W-:Y:S01]  /*2900*/  BSSY.RECONVERGENT B1, `(.L_x_38) ;  /* 0x0000015000017945 */ /* 0x000fe20003800200 */
[----:B------:R-:W-:-:S07]  /*2910*/  IMAD.MOV.U32 R13, RZ, RZ, RZ ;  /* 0x000000ffff0d7224 */ /* 0x000fce00078e00ff */
.L_x_39:
[----:B------:R-:W-:Y:S01]  /*2920*/  IMAD R14, R13, 0x20, R20 ;  /* 0x000000200d0e7824 */ /* 0x000fe200078e0214 */
[----:B------:R-:W-:Y:S01]  /*2930*/  LOP3.LUT R16, R3, 0x7ffffff8, RZ, 0xc0, !PT ;  /* 0x7ffffff803107812 */ /* 0x000fe200078ec0ff */
[C---:B0-----:R-:W-:Y:S02]  /*2940*/  IMAD R12, R13.reuse, 0x8, R1 ;  /* 0x000000080d0c7824 */ /* 0x041fe400078e0201 */
[----:B------:R-:W-:Y:S02]  /*2950*/  IMAD R14, R14, 0x8, R37 ;  /* 0x000000080e0e7824 */ /* 0x000fe400078e0225 */
[----:B------:R-:W-:-:S03]  /*2960*/  VIADD R13, R13, 0x8 ;  /* 0x000000080d0d7836 */ /* 0x000fc60000000000 */
[----:B------:R-:W-:Y:S02]  /*2970*/  LDS.64 R8, [R14+0x800] ;  /* 0x000800000e087984 */ /* 0x000fe40000000a00 */
[----:B------:R-:W-:Y:S02]  /*2980*/  ISETP.NE.AND P3, PT, R13, R16, PT ;  /* 0x000000100d00720c */ /* 0x000fe40003f65270 */
[----:B------:R-:W0:Y:S04]  /*2990*/  LDS.64 R10, [R14+0x900] ;  /* 0x000900000e0a7984 */ /* 0x000e280000000a00 */
[----:B------:R-:W-:Y:S04]  /*29a0*/  LDS.64 R4, [R14+0xa00] ;  /* 0x000a00000e047984 */ /* 0x000fe80000000a00 */
[----:B------:R-:W1:Y:S04]  /*29b0*/  LDS.64 R6, [R14+0xb00] ;  /* 0x000b00000e067984 */ /* 0x000e680000000a00 */
[----:B0-----:R-:W-:Y:S04]  /*29c0*/  STL.128 [R12], R8 ;  /* 0x000000080c007387 */ /* 0x001fe80000100c00 */
[----:B------:R-:W-:Y:S04]  /*29d0*/  LDS.64 R8, [R14+0xc00] ;  /* 0x000c00000e087984 */ /* 0x000fe80000000a00 */
[----:B-1----:R-:W-:Y:S04]  /*29e0*/  STL.128 [R12+0x10], R4 ;  /* 0x000010040c007387 */ /* 0x002fe80000100c00 */
[----:B------:R-:W0:Y:S04]  /*29f0*/  LDS.64 R10, [R14+0xd00] ;  /* 0x000d00000e0a7984 */ /* 0x000e280000000a00 */
[----:B------:R-:W-:Y:S04]  /*2a00*/  LDS.64 R4, [R14+0xe00] ;  /* 0x000e00000e047984 */ /* 0x000fe80000000a00 */
[----:B------:R-:W1:Y:S04]  /*2a10*/  LDS.64 R6, [R14+0xf00] ;  /* 0x000f00000e067984 */ /* 0x000e680000000a00 */
[----:B0-----:R0:W-:Y:S04]  /*2a20*/  STL.128 [R12+0x20], R8 ;  /* 0x000020080c007387 */ /* 0x0011e80000100c00 */
[----:B-1----:R0:W-:Y:S01]  /*2a30*/  STL.128 [R12+0x30], R4 ;  /* 0x000030040c007387 */ /* 0x0021e20000100c00 */
[----:B------:R-:W-:Y:S05]  /*2a40*/  @P3 BRA `(.L_x_39) ;  /* 0xfffffffc00b43947 */ /* 0x000fea000383ffff */
[----:B------:R-:W-:Y:S05]  /*2a50*/  BSYNC.RECONVERGENT B1 ;  /* 0x0000000000017941 */ /* 0x000fea0003800200 */
.L_x_38:
[----:B0-----:R-:W-:-:S07]  /*2a60*/  IMAD.MOV.U32 R12, RZ, RZ, R16 ;  /* 0x000000ffff0c7224 */ /* 0x001fce00078e0010 */
.L_x_37:
[----:B------:R-:W-:-:S13]  /*2a70*/  ISETP.NE.AND P3, PT, R27, RZ, PT ;  /* 0x000000ff1b00720c */ /* 0x000fda0003f65270 */
[----:B------:R-:W-:Y:S05]  /*2a80*/  @!P3 BRA `(.L_x_36) ;  /* 0x000000000074b947 */ /* 0x000fea0003800000 */
[----:B------:R-:W-:Y:S02]  /*2a90*/  ISETP.GE.U32.AND P3, PT, R31, 0x3, PT ;  /* 0x000000031f00780c */ /* 0x000fe40003f66070 */
[----:B------:R-:W-:-:S11]  /*2aa0*/  ISETP.NE.AND P4, PT, R26, RZ, PT ;  /* 0x000000ff1a00720c */ /* 0x000fd60003f85270 */
[----:B------:R-:W-:Y:S05]  /*2ab0*/  @!P3 BRA `(.L_x_40) ;  /* 0x000000000028b947 */ /* 0x000fea0003800000 */
[C---:B------:R-:W-:Y:S01]  /*2ac0*/  IMAD R4, R12.reuse, 0x20, R20 ;  /* 0x000000200c047824 */ /* 0x040fe200078e0214 */
[C---:B------:R-:W-:Y:S01]  /*2ad0*/  LEA R13, R12.reuse, R1, 0x3 ;  /* 0x000000010c0d7211 */ /* 0x040fe200078e18ff */
[----:B------:R-:W-:Y:S02]  /*2ae0*/  VIADD R12, R12, 0x4 ;  /* 0x000000040c0c7836 */ /* 0x000fe40000000000 */
[----:B------:R-:W-:-:S05]  /*2af0*/  IMAD R14, R4, 0x8, R37 ;  /* 0x00000008040e7824 */ /* 0x000fca00078e0225 */
[----:B------:R-:W-:Y:S04]  /*2b00*/  LDS.64 R4, [R14+0x800] ;  /* 0x000800000e047984 */ /* 0x000fe80000000a00 */
[----:B------:R-:W0:Y:S04]  /*2b10*/  LDS.64 R6, [R14+0x900] ;  /* 0x000900000e067984 */ /* 0x000e280000000a00 */
[----:B------:R-:W-:Y:S04]  /*2b20*/  LDS.64 R8, [R14+0xa00] ;  /* 0x000a00000e087984 */ /* 0x000fe80000000a00 */
[----:B------:R-:W1:Y:S04]  /*2b30*/  LDS.64 R10, [R14+0xb00] ;  /* 0x000b00000e0a7984 */ /* 0x000e680000000a00 */
[----:B0-----:R0:W-:Y:S04]  /*2b40*/  STL.128 [R13], R4 ;  /* 0x000000040d007387 */ /* 0x0011e80000100c00 */
[----:B-1----:R0:W-:Y:S02]  /*2b50*/  STL.128 [R13+0x10], R8 ;  /* 0x000010080d007387 */ /* 0x0021e40000100c00 */
.L_x_40:
[----:B------:R-:W-:Y:S05]  /*2b60*/  @!P4 BRA `(.L_x_36) ;  /* 0x00000000003cc947 */ /* 0x000fea0003800000 */
[----:B------:R-:W-:Y:S02]  /*2b70*/  ISETP.NE.AND P3, PT, R30, 0x1, PT ;  /* 0x000000011e00780c */ /* 0x000fe40003f65270 */
[----:B------:R-:W-:-:S11]  /*2b80*/  ISETP.NE.AND P4, PT, R23, RZ, PT ;  /* 0x000000ff1700720c */ /* 0x000fd60003f85270 */
[----:B------:R-:W-:Y:S05]  /*2b90*/  @!P3 BRA `(.L_x_41) ;  /* 0x00000000001cb947 */ /* 0x000fea0003800000 */
[C---:B0-----:R-:W-:Y:S02]  /*2ba0*/  IMAD R4, R12.reuse, 0x20, R20 ;  /* 0x000000200c047824 */ /* 0x041fe400078e0214 */
[----:B------:R-:W-:Y:S02]  /*2bb0*/  IMAD R8, R12, 0x8, R1 ;  /* 0x000000080c087824 */ /* 0x000fe400078e0201 */
[----:B------:R-:W-:Y:S02]  /*2bc0*/  IMAD R9, R4, 0x8, R37 ;  /* 0x0000000804097824 */ /* 0x000fe400078e0225 */
[----:B------:R-:W-:-:S03]  /*2bd0*/  VIADD R12, R12, 0x2 ;  /* 0x000000020c0c7836 */ /* 0x000fc60000000000 */
[----:B------:R-:W-:Y:S04]  /*2be0*/  LDS.64 R4, [R9+0x800] ;  /* 0x0008000009047984 */ /* 0x000fe80000000a00 */
[----:B------:R-:W0:Y:S04]  /*2bf0*/  LDS.64 R6, [R9+0x900] ;  /* 0x0009000009067984 */ /* 0x000e280000000a00 */
[----:B0-----:R1:W-:Y:S02]  /*2c00*/  STL.128 [R8], R4 ;  /* 0x0000000408007387 */ /* 0x0013e40000100c00 */
.L_x_41:
[C---:B01----:R-:W-:Y:S02]  /*2c10*/  @P4 IMAD R4, R12.reuse, 0x20, R20 ;  /* 0x000000200c044824 */ /* 0x043fe400078e0214 */
[----:B------:R-:W-:Y:S02]  /*2c20*/  @P4 IMAD R12, R12, 0x8, R1 ;  /* 0x000000080c0c4824 */ /* 0x000fe400078e0201 */
[----:B------:R-:W-:-:S06]  /*2c30*/  @P4 IMAD R4, R4, 0x8, R37 ;  /* 0x0000000804044824 */ /* 0x000fcc00078e0225 */
[----:B------:R-:W0:Y:S04]  /*2c40*/  @P4 LDS.64 R4, [R4+0x800] ;  /* 0x0008000004044984 */ /* 0x000e280000000a00 */
[----:B0-----:R0:W-:Y:S02]  /*2c50*/  @P4 STL.64 [R12], R4 ;  /* 0x000000040c004387 */ /* 0x0011e40000100a00 */
.L_x_36:
[----:B------:R-:W-:Y:S01]  /*2c60*/  ISETP.NE.AND P3, PT, R2, RZ, PT ;  /* 0x000000ff0200720c */ /* 0x000fe20003f65270 */
[----:B------:R-:W-:-:S12]  /*2c70*/  UMOV UR4, 0xffffffff ;  /* 0xffffffff00047882 */ /* 0x000fd80000000000 */
[----:B------:R0:W-:Y:S01]  /*2c80*/  @!P3 STS [R24], RZ ;  /* 0x000000ff1800b388 */ /* 0x0001e20000000800 */
[----:B------:R-:W-:Y:S05]  /*2c90*/  BRA.DIV UR4, `(.L_x_42) ;  /* 0x0000003a04e47947 */ /* 0x000fea000b800000 */
[----:B------:R-:W-:Y:S01]  /*2ca0*/  NOP ;  /* 0x0000000000007918 */ /* 0x000fe20000000000 */
.L_x_13:
[----:B------:R-:W-:Y:S05]  /*2cb0*/  BSYNC B0 ;  /* 0x0000000000007941 */ /* 0x000fea0003800000 */
.L_x_12:
[----:B------:R-:W5:Y:S01]  /*2cc0*/  LDCU UR4, c[0x0][0x398] ;  /* 0x00007300ff0477ac */ /* 0x000f620008000800 */
[----:B01234-:R-:W-:Y:S01]  /*2cd0*/  VIADD R4, R21, 0x100 ;  /* 0x0000010015047836 */ /* 0x01ffe20000000000 */
[----:B------:R-:W-:-:S04]  /*2ce0*/  IADD3 R36, PT, PT, R36, 0x20, RZ ;  /* 0x0000002024247810 */ /* 0x000fc80007ffe0ff */
[----:B-----5:R-:W-:Y:S02]  /*2cf0*/  ISETP.GT.AND P3, PT, R4, UR4, PT ;  /* 0x0000000404007c0c */ /* 0x020fe4000bf64270 */
[----:B------:R-:W-:-:S04]  /*2d00*/  IADD3 R4, PT, PT, -R21, UR4, RZ ;  /* 0x0000000415047c10 */ /* 0x000fc8000fffe1ff */
[----:B------:R-:W-:-:S04]  /*2d10*/  SEL R5, R4, 0x100, P3 ;  /* 0x0000010004057807 */ /* 0x000fc80001800000 */
[----:B------:R-:W-:-:S13]  /*2d20*/  ISETP.GE.AND P3, PT, R36, R5, PT ;  /* 0x000000052400720c */ /* 0x000fda0003f66270 */
[----:B------:R-:W-:Y:S05]  /*2d30*/  @!P3 BRA `(.L_x_43) ;  /* 0xffffffdc00f8b947 */ /* 0x000fea000383ffff */
.L_x_4:
[----:B------:R-:W-:Y:S05]  /*2d40*/  WARPSYNC.ALL ;  /* 0x0000000000007948 */ /* 0x000fea0003800000 */
[----:B------:R-:W-:Y:S01]  /*2d50*/  VIADD R21, R21, 0x100 ;  /* 0x0000010015157836 */ /* 0x000fe20000000000 */
[----:B------:R-:W3:Y:S01]  /*2d60*/  LDCU UR4, c[0x0][0x398] ;  /* 0x00007300ff0477ac */ /* 0x000ee20008000800 */
[----:B------:R-:W-:Y:S03]  /*2d70*/  BAR.SYNC.DEFER_BLOCKING 0x0 ;  /* 0x0000000000007b1d */ /* 0x000fe60000010000 */
[----:B---3--:R-:W-:-:S13]  /*2d80*/  ISETP.GE.AND P3, PT, R21, UR4, PT ;  /* 0x0000000415007c0c */ /* 0x008fda000bf66270 */
[----:B------:R-:W-:Y:S05]  /*2d90*/  @!P3 BRA `(.L_x_44) ;  /* 0xffffffdc0078b947 */ /* 0x000fea000383ffff */
.L_x_0:
[----:B-1----:R-:W1:Y:S01]  /*2da0*/  LDS R5, [R24] ;  /* 0x0000000018057984 */ /* 0x002e620000000800 */
[----:B------:R-:W-:Y:S01]  /*2db0*/  BSSY B2, `(.L_x_45) ;  /* 0x00001d4000027945 */ /* 0x000fe20003800000 */
[----:B-1----:R-:W-:-:S13]  /*2dc0*/  ISETP.GE.AND P0, PT, R5, 0x1, PT ;  /* 0x000000010500780c */ /* 0x002fda0003f06270 */
[----:B------:R-:W-:Y:S05]  /*2dd0*/  @!P0 BRA `(.L_x_46) ;  /* 0x0000001c00448947 */ /* 0x000fea0003800000 */
[----:B------:R-:W-:Y:S01]  /*2de0*/  ISETP.NE.AND P0, PT, R2, RZ, PT ;  /* 0x000000ff0200720c */ /* 0x000fe20003f05270 */
[----:B------:R-:W-:-:S12]  /*2df0*/  BSSY.RECONVERGENT B1, `(.L_x_47) ;  /* 0x0000051000017945 */ /* 0x000fd80003800200 */
[----:B------:R-:W-:Y:S05]  /*2e00*/  @P0 BRA `(.L_x_48) ;  /* 0x00000004003c0947 */ /* 0x000fea0003800000 */
[----:B------:R-:W1:Y:S01]  /*2e10*/  LDC R4, c[0x0][0x3a8] ;  /* 0x0000ea00ff047b82 */ /* 0x000e620000000800 */
[----:B------:R-:W-:Y:S01]  /*2e20*/  BSSY.RECONVERGENT B0, `(.L_x_49) ;  /* 0x000004c000007945 */ /* 0x000fe20003800200 */
[----:B-1----:R-:W-:-:S13]  /*2e30*/  ISETP.GE.AND P0, PT, R5, R4, PT ;  /* 0x000000040500720c */ /* 0x002fda0003f06270 */
[----:B------:R-:W-:Y:S05]  /*2e40*/  @P0 BRA `(.L_x_50) ;  /* 0x0000000400240947 */ /* 0x000fea0003800000 */
[----:B------:R-:W-:Y:S01]  /*2e50*/  IMAD.IADD R6, R5, 0x1, -R4 ;  /* 0x0000000105067824 */ /* 0x000fe200078e0a04 */
[----:B------:R-:W-:Y:S01]  /*2e60*/  BSSY.RECONVERGENT B3, `(.L_x_51) ;  /* 0x000001b000037945 */ /* 0x000fe20003800200 */
[----:B------:R-:W-:-:S03]  /*2e70*/  IMAD.IADD R8, R4, 0x1, -R5 ;  /* 0x0000000104087824 */ /* 0x000fc600078e0a05 */
[----:B------:R-:W-:Y:S02]  /*2e80*/  ISETP.GT.U32.AND P0, PT, R6, -0x8, PT ;  /* 0xfffffff80600780c */ /* 0x000fe40003f04070 */
[----:B------:R-:W-:-:S04]  /*2e90*/  LOP3.LUT R11, R8, 0x7, RZ, 0xc0, !PT ;  /* 0x00000007080b7812 */ /* 0x000fc800078ec0ff */
[----:B------:R-:W-:-:S07]  /*2ea0*/  ISETP.NE.AND P1, PT, R11, RZ, PT ;  /* 0x000000ff0b00720c */ /* 0x000fce0003f25270 */
[----:B------:R-:W-:Y:S06]  /*2eb0*/  @P0 BRA `(.L_x_52) ;  /* 0x0000000000540947 */ /* 0x000fec0003800000 */
[----:B------:R-:W1:Y:S01]  /*2ec0*/  S2R R10, SR_CgaCtaId ;  /* 0x00000000000a7919 */ /* 0x000e620000008800 */
[----:B------:R-:W-:Y:S01]  /*2ed0*/  MOV R7, 0x400 ;  /* 0x0000040000077802 */ /* 0x000fe20000000f00 */
[----:B------:R-:W-:Y:S01]  /*2ee0*/  IMAD.MOV.U32 R6, RZ, RZ, RZ ;  /* 0x000000ffff067224 */ /* 0x000fe200078e00ff */
[----:B------:R-:W-:Y:S01]  /*2ef0*/  LOP3.LUT R9, R8, 0xfffffff8, RZ, 0xc0, !PT ;  /* 0xfffffff808097812 */ /* 0x000fe200078ec0ff */
[----:B------:R-:W-:Y:S02]  /*2f00*/  IMAD.MOV.U32 R12, RZ, RZ, -0x1 ;  /* 0xffffffffff0c7424 */ /* 0x000fe400078e00ff */
[----:B------:R-:W-:Y:S01]  /*2f10*/  IMAD.MOV.U32 R13, RZ, RZ, 0x7f7fffff ;  /* 0x7f7fffffff0d7424 */ /* 0x000fe200078e00ff */
[----:B-1----:R-:W-:-:S07]  /*2f20*/  LEA R10, R10, R7, 0x18 ;  /* 0x000000070a0a7211 */ /* 0x002fce00078ec0ff */
.L_x_53:
[----:B-1----:R-:W-:Y:S02]  /*2f30*/  IMAD R7, R25, R4, R5 ;  /* 0x0000000419077224 */ /* 0x002fe400078e0205 */
[----:B------:R-:W-:Y:S02]  /*2f40*/  VIADD R6, R6, 0x8 ;  /* 0x0000000806067836 */ /* 0x000fe40000000000 */
[----:B------:R-:W-:Y:S02]  /*2f50*/  IMAD R7, R7, 0x8, R10 ;  /* 0x0000000807077824 */ /* 0x000fe400078e020a */
[----:B------:R-:W-:Y:S01]  /*2f60*/  VIADD R5, R5, 0x8 ;  /* 0x0000000805057836 */ /* 0x000fe20000000000 */
[----:B------:R-:W-:Y:S02]  /*2f70*/  ISETP.NE.AND P0, PT, R6, R9, PT ;  /* 0x000000090600720c */ /* 0x000fe40003f05270 */
[----:B------:R1:W-:Y:S04]  /*2f80*/  STS.64 [R7+0x800], R12 ;  /* 0x0008000c07007388 */ /* 0x0003e80000000a00 */
[----:B------:R1:W-:Y:S04]  /*2f90*/  STS.64 [R7+0x808], R12 ;  /* 0x0008080c07007388 */ /* 0x0003e80000000a00 */
[----:B------:R1:W-:Y:S04]  /*2fa0*/  STS.64 [R7+0x810], R12 ;  /* 0x0008100c07007388 */ /* 0x0003e80000000a00 */
[----:B------:R1:W-:Y:S04]  /*2fb0*/  STS.64 [R7+0x818], R12 ;  /* 0x0008180c07007388 */ /* 0x0003e80000000a00 */
[----:B------:R1:W-:Y:S04]  /*2fc0*/  STS.64 [R7+0x820], R12 ;  /* 0x0008200c07007388 */ /* 0x0003e80000000a00 */
[----:B------:R1:W-:Y:S04]  /*2fd0*/  STS.64 [R7+0x828], R12 ;  /* 0x0008280c07007388 */ /* 0x0003e80000000a00 */
[----:B------:R1:W-:Y:S04]  /*2fe0*/  STS.64 [R7+0x830], R12 ;  /* 0x0008300c07007388 */ /* 0x0003e80000000a00 */
[----:B------:R1:W-:Y:S01]  /*2ff0*/  STS.64 [R7+0x838], R12 ;  /* 0x0008380c07007388 */ /* 0x0003e20000000a00 */
[----:B------:R-:W-:Y:S05]  /*3000*/  @P0 BRA `(.L_x_53) ;  /* 0xfffffffc00c80947 */ /* 0x000fea000383ffff */
.L_x_52:
[----:B------:R-:W-:Y:S05]  /*3010*/  BSYNC.RECONVERGENT B3 ;  /* 0x0000000000037941 */ /* 0x000fea0003800200 */
.L_x_51:
[----:B------:R-:W-:Y:S05]  /*3020*/  @!P1 BRA `(.L_x_50) ;  /* 0x0000000000ac9947 */ /* 0x000fea0003800000 */
[----:B------:R-:W-:Y:S01]  /*3030*/  ISETP.GE.U32.AND P0, PT, R11, 0x4, PT ;  /* 0x000000040b00780c */ /* 0x000fe20003f06070 */
[----:B------:R-:W-:Y:S01]  /*3040*/  BSSY.RECONVERGENT B3, `(.L_x_54) ;  /* 0x0000010000037945 */ /* 0x000fe20003800200 */
[----:B-1----:R-:W-:-:S04]  /*3050*/  LOP3.LUT R7, R8, 0x3, RZ, 0xc0, !PT ;  /* 0x0000000308077812 */ /* 0x002fc800078ec0ff */
[----:B------:R-:W-:-:S07]  /*3060*/  ISETP.NE.AND P1, PT, R7, RZ, PT ;  /* 0x000000ff0700720c */ /* 0x000fce0003f25270 */
[----:B------:R-:W-:Y:S06]  /*3070*/  @!P0 BRA `(.L_x_55) ;  /* 0x0000000000308947 */ /* 0x000fec0003800000 */
[----:B------:R-:W1:Y:S01]  /*3080*/  S2UR UR5, SR_CgaCtaId ;  /* 0x00000000000579c3 */ /* 0x000e620000008800 */
[----:B------:R-:W-:Y:S01]  /*3090*/  UMOV UR4, 0x400 ;  /* 0x0000040000047882 */ /* 0x000fe20000000000 */
[----:B------:R-:W-:Y:S01]  /*30a0*/  IMAD R6, R25, R4, R5 ;  /* 0x0000000419067224 */ /* 0x000fe200078e0205 */
[----:B------:R-:W-:Y:S01]  /*30b0*/  MOV R10, 0xffffffff ;  /* 0xffffffff000a7802 */ /* 0x000fe20000000f00 */
[----:B------:R-:W-:Y:S02]  /*30c0*/  IMAD.MOV.U32 R11, RZ, RZ, 0x7f7fffff ;  /* 0x7f7fffffff0b7424 */ /* 0x000fe400078e00ff */
[----:B------:R-:W-:Y:S01]  /*30d0*/  VIADD R5, R5, 0x4 ;  /* 0x0000000405057836 */ /* 0x000fe20000000000 */
[----:B-1----:R-:W-:-:S06]  /*30e0*/  ULEA UR4, UR5, UR4, 0x18 ;  /* 0x0000000405047291 */ /* 0x002fcc000f8ec0ff */
[----:B------:R-:W-:-:S05]  /*30f0*/  LEA R6, R6, UR4, 0x3 ;  /* 0x0000000406067c11 */ /* 0x000fca000f8e18ff */
[----:B------:R1:W-:Y:S04]  /*3100*/  STS.64 [R6+0x800], R10 ;  /* 0x0008000a06007388 */ /* 0x0003e80000000a00 */
[----:B------:R1:W-:Y:S04]  /*3110*/  STS.64 [R6+0x808], R10 ;  /* 0x0008080a06007388 */ /* 0x0003e80000000a00 */
[----:B------:R1:W-:Y:S04]  /*3120*/  STS.64 [R6+0x810], R10 ;  /* 0x0008100a06007388 */ /* 0x0003e80000000a00 */
[----:B------:R1:W-:Y:S02]  /*3130*/  STS.64 [R6+0x818], R10 ;  /* 0x0008180a06007388 */ /* 0x0003e40000000a00 */
.L_x_55:
[----:B------:R-:W-:Y:S05]  /*3140*/  BSYNC.RECONVERGENT B3 ;  /* 0x0000000000037941 */ /* 0x000fea0003800200 */
.L_x_54:
[----:B------:R-:W-:Y:S05]  /*3150*/  @!P1 BRA `(.L_x_50) ;  /* 0x0000000000609947 */ /* 0x000fea0003800000 */
[----:B-1----:R-:W-:Y:S01]  /*3160*/  LOP3.LUT R6, R8, 0x1, RZ, 0xc0, !PT ;  /* 0x0000000108067812 */ /* 0x002fe200078ec0ff */
[----:B------:R-:W-:Y:S01]  /*3170*/  BSSY.RECONVERGENT B3, `(.L_x_56) ;  /* 0x0000010000037945 */ /* 0x000fe20003800200 */
[----:B------:R-:W-:Y:S02]  /*3180*/  ISETP.NE.AND P0, PT, R7, 0x1, PT ;  /* 0x000000010700780c */ /* 0x000fe40003f05270 */
[----:B------:R-:W-:-:S13]  /*3190*/  ISETP.NE.U32.AND P1, PT, R6, 0x1, PT ;  /* 0x000000010600780c */ /* 0x000fda0003f25070 */
[----:B------:R-:W1:Y:S01]  /*31a0*/  @!P1 S2R R10, SR_CgaCtaId ;  /* 0x00000000000a9919 */ /* 0x000e620000008800 */
[----:B------:R-:W-:Y:S01]  /*31b0*/  @!P1 MOV R7, 0x400 ;  /* 0x0000040000079802 */ /* 0x000fe20000000f00 */
[----:B------:R-:W-:Y:S06]  /*31c0*/  @!P0 BRA `(.L_x_57) ;  /* 0x0000000000288947 */ /* 0x000fec0003800000 */
[----:B------:R-:W3:Y:S01]  /*31d0*/  S2UR UR5, SR_CgaCtaId ;  /* 0x00000000000579c3 */ /* 0x000ee20000008800 */
[----:B------:R-:W-:Y:S01]  /*31e0*/  UMOV UR4, 0x400 ;  /* 0x0000040000047882 */ /* 0x000fe20000000000 */
[----:B------:R-:W-:Y:S02]  /*31f0*/  IMAD R6, R25, R4, R5 ;  /* 0x0000000419067224 */ /* 0x000fe400078e0205 */
[----:B------:R-:W-:Y:S02]  /*3200*/  IMAD.MOV.U32 R8, RZ, RZ, -0x1 ;  /* 0xffffffffff087424 */ /* 0x000fe400078e00ff */
[----:B------:R-:W-:Y:S02]  /*3210*/  IMAD.MOV.U32 R9, RZ, RZ, 0x7f7fffff ;  /* 0x7f7fffffff097424 */ /* 0x000fe400078e00ff */
[----:B------:R-:W-:Y:S01]  /*3220*/  VIADD R5, R5, 0x2 ;  /* 0x0000000205057836 */ /* 0x000fe20000000000 */
[----:B---3--:R-:W-:-:S06]  /*3230*/  ULEA UR4, UR5, UR4, 0x18 ;  /* 0x0000000405047291 */ /* 0x008fcc000f8ec0ff */
[----:B------:R-:W-:-:S05]  /*3240*/  LEA R6, R6, UR4, 0x3 ;  /* 0x0000000406067c11 */ /* 0x000fca000f8e18ff */
[----:B------:R3:W-:Y:S04]  /*3250*/  STS.64 [R6+0x800], R8 ;  /* 0x0008000806007388 */ /* 0x0007e80000000a00 */
[----:B------:R3:W-:Y:S02]  /*3260*/  STS.64 [R6+0x808], R8 ;  /* 0x0008080806007388 */ /* 0x0007e40000000a00 */
.L_x_57:
[----:B------:R-:W-:Y:S05]  /*3270*/  BSYNC.RECONVERGENT B3 ;  /* 0x0000000000037941 */ /* 0x000fea0003800200 */
.L_x_56:
[----:B-1----:R-:W-:Y:S01]  /*3280*/  @!P1 LEA R10, R10, R7, 0x18 ;  /* 0x000000070a0a9211 */ /* 0x002fe200078ec0ff */
[----:B------:R-:W-:Y:S02]  /*3290*/  @!P1 IMAD R5, R25, R4, R5 ;  /* 0x0000000419059224 */ /* 0x000fe400078e0205 */
[----:B---3--:R-:W-:Y:S02]  /*32a0*/  @!P1 IMAD.MOV.U32 R6, RZ, RZ, -0x1 ;  /* 0xffffffffff069424 */ /* 0x008fe400078e00ff */
[----:B------:R-:W-:Y:S02]  /*32b0*/  @!P1 IMAD.MOV.U32 R7, RZ, RZ, 0x7f7fffff ;  /* 0x7f7fffffff079424 */ /* 0x000fe400078e00ff */
[----:B------:R-:W-:-:S05]  /*32c0*/  @!P1 IMAD R5, R5, 0x8, R10 ;  /* 0x0000000805059824 */ /* 0x000fca00078e020a */
[----:B------:R3:W-:Y:S02]  /*32d0*/  @!P1 STS.64 [R5+0x800], R6 ;  /* 0x0008000605009388 */ /* 0x0007e40000000a00 */
.L_x_50:
[----:B------:R-:W-:Y:S05]  /*32e0*/  BSYNC.RECONVERGENT B0 ;  /* 0x0000000000007941 */ /* 0x000fea0003800200 */
.L_x_49:
[----:B------:R4:W-:Y:S02]  /*32f0*/  STS [R24], R4 ;  /* 0x0000000418007388 */ /* 0x0009e40000000800 */
.L_x_48:
[----:B------:R-:W-:Y:S05]  /*3300*/  BSYNC.RECONVERGENT B1 ;  /* 0x0000000000017941 */ /* 0x000fea0003800200 */
.L_x_47:
[----:B-1-3--:R-:W1:Y:S01]  /*3310*/  S2R R6, SR_CgaCtaId ;  /* 0x0000000000067919 */ /* 0x00ae620000008800 */
[----:B----4-:R-:W3:Y:S01]  /*3320*/  LDC R4, c[0x0][0x3a8] ;  /* 0x0000ea00ff047b82 */ /* 0x010ee20000000800 */
[----:B------:R-:W-:Y:S01]  /*3330*/  USHF.R.U32.HI UR4, URZ, 0x5, UR9 ;  /* 0x00000005ff047899 */ /* 0x000fe20008011609 */
[----:B------:R-:W-:Y:S02]  /*3340*/  MOV R5, 0x400 ;  /* 0x0000040000057802 */ /* 0x000fe40000000f00 */
[----:B------:R-:W-:-:S03]  /*3350*/  ISETP.GE.AND P0, PT, R3, 0x1, PT ;  /* 0x000000010300780c */ /* 0x000fc60003f06270 */
[----:B---3--:R-:W-:Y:S01]  /*3360*/  IMAD R4, R4, UR4, RZ ;  /* 0x0000000404047c24 */ /* 0x008fe2000f8e02ff */
[----:B------:R-:W-:Y:S01]  /*3370*/  UMOV UR4, 0xffffffff ;  /* 0xffffffff00047882 */ /* 0x000fe20000000000 */
[----:B-1----:R-:W-:-:S05]  /*3380*/  LEA R5, R6, R5, 0x18 ;  /* 0x0000000506057211 */ /* 0x002fca00078ec0ff */
[----:B------:R-:W-:-:S05]  /*3390*/  IMAD R4, R4, 0x8, R5 ;  /* 0x0000000804047824 */ /* 0x000fca00078e0205 */
[----:B------:R-:W-:Y:S01]  /*33a0*/  IADD3 R6, PT, PT, R4, 0x800, RZ ;  /* 0x0000080004067810 */ /* 0x000fe20007ffe0ff */
[----:B------:R-:W-:Y:S06]  /*33b0*/  BRA.DIV UR4, `(.L_x_58) ;  /* 0x0000003604387947 */ /* 0x000fec000b800000 */
[----:B------:R-:W-:Y:S01]  /*33c0*/  NOP ;  /* 0x0000000000007918 */ /* 0x000fe20000000000 */
.L_x_134:
[----:B------:R-:W1:Y:S02]  /*33d0*/  LDCU UR4, c[0x0][0x3a8] ;  /* 0x00007500ff0477ac */ /* 0x000e640008000800 */
[----:B-1----:R-:W-:-:S04]  /*33e0*/  IMAD.U32 R26, RZ, RZ, UR4 ;  /* 0x00000004ff1a7e24 */ /* 0x002fc8000f8e00ff */
[----:B------:R-:W-:-:S04]  /*33f0*/  IMAD.SHL.U32 R30, R26, 0x2, RZ ;  /* 0x000000021a1e7824 */ /* 0x000fc800078e00ff */
[----:B------:R-:W-:-:S04]  /*3400*/  IMAD R29, R25, R30, RZ ;  /* 0x0000001e191d7224 */ /* 0x000fc800078e02ff */
[----:B------:R-:W-:Y:S01]  /*3410*/  IMAD R29, R29, 0x8, R6 ;  /* 0x000000081d1d7824 */ /* 0x000fe200078e0206 */
[----:B------:R-:W-:Y:S06]  /*3420*/  @!P0 BRA `(.L_x_59) ;  /* 0x0000000800e48947 */ /* 0x000fec0003800000 */
[C---:B------:R-:W-:Y:S01]  /*3430*/  ISETP.GE.U32.AND P0, PT, R3.reuse, 0x10, PT ;  /* 0x000000100300780c */ /* 0x040fe20003f06070 */
[----:B------:R-:W-:Y:S01]  /*3440*/  IMAD.MOV.U32 R33, RZ, RZ, RZ ;  /* 0x000000ffff217224 */ /* 0x000fe200078e00ff */
[----:B------:R-:W-:-:S04]  /*3450*/  LOP3.LUT R28, R3, 0xf, RZ, 0xc0, !PT ;  /* 0x0000000f031c7812 */ /* 0x000fc800078ec0ff */
[----:B------:R-:W-:-:S07]  /*3460*/  ISETP.NE.AND P1, PT, R28, RZ, PT ;  /* 0x000000ff1c00720c */ /* 0x000fce0003f25270 */
[----:B------:R-:W-:Y:S06]  /*3470*/  @!P0 BRA `(.L_x_60) ;  /* 0x0000000000888947 */ /* 0x000fec0003800000 */
[----:B------:R-:W-:Y:S01]  /*3480*/  LOP3.LUT R33, R3, 0x7ffffff0, RZ, 0xc0, !PT ;  /* 0x7ffffff003217812 */ /* 0x000fe200078ec0ff */
[----:B------:R-:W-:Y:S02]  /*3490*/  IMAD.SHL.U32 R27, R2, 0x8, RZ ;  /* 0x00000008021b7824 */ /* 0x000fe400078e00ff */
[----:B------:R-:W-:-:S07]  /*34a0*/  IMAD.MOV.U32 R32, RZ, RZ, RZ ;  /* 0x000000ffff207224 */ /* 0x000fce00078e00ff */
.L_x_61:
[----:B-1----:R-:W-:-:S05]  /*34b0*/  IMAD R20, R32, 0x8, R1 ;  /* 0x0000000820147824 */ /* 0x002fca00078e0201 */
[----:B------:R-:W3:Y:S04]  /*34c0*/  LDL.128 R4, [R20] ;  /* 0x0000000014047983 */ /* 0x000ee80000100c00 */
[----:B------:R-:W4:Y:S04]  /*34d0*/  LDL.128 R8, [R20+0x10] ;  /* 0x0000100014087983 */ /* 0x000f280000100c00 */
[----:B------:R-:W5:Y:S01]  /*34e0*/  LDL.128 R16, [R20+0x20] ;  /* 0x0000200014107983 */ /* 0x000f620000100c00 */
[----:B------:R-:W-:-:S05]  /*34f0*/  IMAD.SHL.U32 R12, R32, 0x100, RZ ;  /* 0x00000100200c7824 */ /* 0x000fca00078e00ff */
[----:B------:R-:W-:-:S04]  /*3500*/  LOP3.LUT R12, R12, R27, RZ, 0xfc, !PT ;  /* 0x0000001b0c0c7212 */ /* 0x000fc800078efcff */
[----:B------:R-:W-:Y:S02]  /*3510*/  IADD3 R31, PT, PT, R29, R12, RZ ;  /* 0x0000000c1d1f7210 */ /* 0x000fe40007ffe0ff */
[----:B------:R-:W2:Y:S04]  /*3520*/  LDL.128 R12, [R20+0x50] ;  /* 0x00005000140c7983 */ /* 0x000ea80000100c00 */
[----:B---3--:R-:W-:Y:S04]  /*3530*/  STS.64 [R31], R4 ;  /* 0x000000041f007388 */ /* 0x008fe80000000a00 */
[----:B------:R1:W-:Y:S04]  /*3540*/  STS.64 [R31+0x100], R6 ;  /* 0x000100061f007388 */ /* 0x0003e80000000a00 */
[----:B----4-:R-:W-:Y:S04]  /*3550*/  STS.64 [R31+0x200], R8 ;  /* 0x000200081f007388 */ /* 0x010fe80000000a00 */
[----:B------:R3:W-:Y:S04]  /*3560*/  STS.64 [R31+0x300], R10 ;  /* 0x0003000a1f007388 */ /* 0x0007e80000000a00 */
[----:B-----5:R-:W-:Y:S04]  /*3570*/  STS.64 [R31+0x400], R16 ;  /* 0x000400101f007388 */ /* 0x020fe80000000a00 */
[----:B------:R4:W-:Y:S04]  /*3580*/  STS.64 [R31+0x500], R18 ;  /* 0x000500121f007388 */ /* 0x0009e80000000a00 */
[----:B-1----:R-:W5:Y:S04]  /*3590*/  LDL.128 R4, [R20+0x30] ;  /* 0x0000300014047983 */ /* 0x002f680000100c00 */
[----:B---3--:R-:W3:Y:S04]  /*35a0*/  LDL.128 R8, [R20+0x40] ;  /* 0x0000400014087983 */ /* 0x008ee80000100c00 */
[----:B----4-:R-:W4:Y:S04]  /*35b0*/  LDL.128 R16, [R20+0x60] ;  /* 0x0000600014107983 */ /* 0x010f280000100c00 */
[----:B------:R-:W4:Y:S01]  /*35c0*/  LDL.128 R20, [R20+0x70] ;  /* 0x0000700014147983 */ /* 0x000f220000100c00 */
[----:B------:R-:W-:-:S03]  /*35d0*/  VIADD R32, R32, 0x10 ;  /* 0x0000001020207836 */ /* 0x000fc60000000000 */
[----:B--2---:R1:W-:Y:S04]  /*35e0*/  STS.64 [R31+0xa00], R12 ;  /* 0x000a000c1f007388 */ /* 0x0043e80000000a00 */
[----:B------:R1:W-:Y:S01]  /*35f0*/  STS.64 [R31+0xb00], R14 ;  /* 0x000b000e1f007388 */ /* 0x0003e20000000a00 */
[----:B------:R-:W-:-:S03]  /*3600*/  ISETP.NE.AND P0, PT, R32, R33, PT ;  /* 0x000000212000720c */ /* 0x000fc60003f05270 */
[----:B-----5:R1:W-:Y:S04]  /*3610*/  STS.64 [R31+0x600], R4 ;  /* 0x000600041f007388 */ /* 0x0203e80000000a00 */
[----:B------:R1:W-:Y:S04]  /*3620*/  STS.64 [R31+0x700], R6 ;  /* 0x000700061f007388 */ /* 0x0003e80000000a00 */
[----:B---3--:R1:W-:Y:S04]  /*3630*/  STS.64 [R31+0x800], R8 ;  /* 0x000800081f007388 */ /* 0x0083e80000000a00 */
[----:B------:R1:W-:Y:S04]  /*3640*/  STS.64 [R31+0x900], R10 ;  /* 0x0009000a1f007388 */ /* 0x0003e80000000a00 */
[----:B----4-:R1:W-:Y:S04]  /*3650*/  STS.64 [R31+0xc00], R16 ;  /* 0x000c00101f007388 */ /* 0x0103e80000000a00 */
[----:B------:R1:W-:Y:S04]  /*3660*/  STS.64 [R31+0xd00], R18 ;  /* 0x000d00121f007388 */ /* 0x0003e80000000a00 */
[----:B------:R1:W-:Y:S04]  /*3670*/  STS.64 [R31+0xe00], R20 ;  /* 0x000e00141f007388 */ /* 0x0003e80000000a00 */
[----:B------:R1:W-:Y:S01]  /*3680*/  STS.64 [R31+0xf00], R22 ;  /* 0x000f00161f007388 */ /* 0x0003e20000000a00 */
[----:B------:R-:W-:Y:S05]  /*3690*/  @P0 BRA `(.L_x_61) ;  /* 0xfffffffc00840947 */ /* 0x000fea000383ffff */
.L_x_60:
[----:B------:R-:W-:Y:S05]  /*36a0*/  @!P1 BRA `(.L_x_62) ;  /* 0x0000000000e89947 */ /* 0x000fea0003800000 */
[----:B------:R-:W-:Y:S02]  /*36b0*/  ISETP.GE.U32.AND P0, PT, R28, 0x8, PT ;  /* 0x000000081c00780c */ /* 0x000fe40003f06070 */
[----:B-1----:R-:W-:-:S04]  /*36c0*/  LOP3.LUT R22, R3, 0x7, RZ, 0xc0, !PT ;  /* 0x0000000703167812 */ /* 0x002fc800078ec0ff */
[----:B------:R-:W-:-:S07]  /*36d0*/  ISETP.NE.AND P1, PT, R22, RZ, PT ;  /* 0x000000ff1600720c */ /* 0x000fce0003f25270 */
[----:B------:R-:W-:Y:S06]  /*36e0*/  @!P0 BRA `(.L_x_63) ;  /* 0x0000000000588947 */ /* 0x000fec0003800000 */
[----:B------:R-:W-:-:S05]  /*36f0*/  IMAD R21, R33, 0x8, R1 ;  /* 0x0000000821157824 */ /* 0x000fca00078e0201 */
[----:B------:R-:W3:Y:S04]  /*3700*/  LDL.64 R18, [R21] ;  /* 0x0000000015127983 */ /* 0x000ee80000100a00 */
[----:B------:R-:W4:Y:S04]  /*3710*/  LDL.64 R16, [R21+0x8] ;  /* 0x0000080015107983 */ /* 0x000f280000100a00 */
[----:B------:R-:W5:Y:S04]  /*3720*/  LDL.64 R14, [R21+0x10] ;  /* 0x00001000150e7983 */ /* 0x000f680000100a00 */
[----:B------:R-:W2:Y:S04]  /*3730*/  LDL.64 R12, [R21+0x18] ;  /* 0x00001800150c7983 */ /* 0x000ea80000100a00 */
[----:B------:R-:W2:Y:S04]  /*3740*/  LDL.64 R10, [R21+0x20] ;  /* 0x00002000150a7983 */ /* 0x000ea80000100a00 */
[----:B------:R-:W2:Y:S04]  /*3750*/  LDL.64 R8, [R21+0x28] ;  /* 0x0000280015087983 */ /* 0x000ea80000100a00 */
[----:B------:R-:W2:Y:S04]  /*3760*/  LDL.64 R6, [R21+0x30] ;  /* 0x0000300015067983 */ /* 0x000ea80000100a00 */
[----:B------:R-:W2:Y:S01]  /*3770*/  LDL.64 R4, [R21+0x38] ;  /* 0x0000380015047983 */ /* 0x000ea20000100a00 */
[----:B------:R-:W-:-:S02]  /*3780*/  IMAD.SHL.U32 R23, R2, 0x8, RZ ;  /* 0x0000000802177824 */ /* 0x000fc400078e00ff */
[C---:B------:R-:W-:Y:S02]  /*3790*/  IMAD.SHL.U32 R20, R33.reuse, 0x100, RZ ;  /* 0x0000010021147824 */ /* 0x040fe400078e00ff */
[----:B------:R-:W-:-:S03]  /*37a0*/  VIADD R33, R33, 0x8 ;  /* 0x0000000821217836 */ /* 0x000fc60000000000 */
[----:B------:R-:W-:-:S05]  /*37b0*/  LOP3.LUT R20, R20, R23, RZ, 0xfc, !PT ;  /* 0x0000001714147212 */ /* 0x000fca00078efcff */
[----:B------:R-:W-:-:S05]  /*37c0*/  IMAD.IADD R20, R29, 0x1, R20 ;  /* 0x000000011d147824 */ /* 0x000fca00078e0214 */
[----:B---3--:R1:W-:Y:S04]  /*37d0*/  STS.64 [R20], R18 ;  /* 0x0000001214007388 */ /* 0x0083e80000000a00 */
[----:B----4-:R1:W-:Y:S04]  /*37e0*/  STS.64 [R20+0x100], R16 ;  /* 0x0001001014007388 */ /* 0x0103e80000000a00 */
[----:B-----5:R1:W-:Y:S04]  /*37f0*/  STS.64 [R20+0x200], R14 ;  /* 0x0002000e14007388 */ /* 0x0203e80000000a00 */
[----:B--2---:R1:W-:Y:S04]  /*3800*/  STS.64 [R20+0x300], R12 ;  /* 0x0003000c14007388 */ /* 0x0043e80000000a00 */
[----:B------:R1:W-:Y:S04]  /*3810*/  STS.64 [R20+0x400], R10 ;  /* 0x0004000a14007388 */ /* 0x0003e80000000a00 */
[----:B------:R1:W-:Y:S04]  /*3820*/  STS.64 [R20+0x500], R8 ;  /* 0x0005000814007388 */ /* 0x0003e80000000a00 */
[----:B------:R1:W-:Y:S04]  /*3830*/  STS.64 [R20+0x600], R6 ;  /* 0x0006000614007388 */ /* 0x0003e80000000a00 */
[----:B------:R1:W-:Y:S02]  /*3840*/  STS.64 [R20+0x700], R4 ;  /* 0x0007000414007388 */ /* 0x0003e40000000a00 */
.L_x_63:
        /* <DEDUP_REMOVED lines=9> */
[----:B------:R-:W2:Y:S01]  /*38e0*/  LDL.64 R10, [R14+0x18] ;  /* 0x000018000e0a7983 */ /* 0x000ea20000100a00 */
[----:B------:R-:W-:Y:S01]  /*38f0*/  IMAD.SHL.U32 R12, R2, 0x8, RZ ;  /* 0x00000008020c7824 */ /* 0x000fe200078e00ff */
[C---:B------:R-:W-:Y:S01]  /*3900*/  SHF.L.U32 R13, R33.reuse, 0x8, RZ ;  /* 0x00000008210d7819 */ /* 0x040fe200000006ff */
[----:B------:R-:W-:-:S03]  /*3910*/  VIADD R33, R33, 0x4 ;  /* 0x0000000421217836 */ /* 0x000fc60000000000 */
[----:B------:R-:W-:-:S05]  /*3920*/  LOP3.LUT R12, R13, R12, RZ, 0xfc, !PT ;  /* 0x0000000c0d0c7212 */ /* 0x000fca00078efcff */
[----:B------:R-:W-:-:S05]  /*3930*/  IMAD.IADD R12, R29, 0x1, R12 ;  /* 0x000000011d0c7824 */ /* 0x000fca00078e020c */
[----:B---3--:R1:W-:Y:S04]  /*3940*/  STS.64 [R12], R4 ;  /* 0x000000040c007388 */ /* 0x0083e80000000a00 */
[----:B----4-:R1:W-:Y:S04]  /*3950*/  STS.64 [R12+0x100], R6 ;  /* 0x000100060c007388 */ /* 0x0103e80000000a00 */
[----:B-----5:R1:W-:Y:S04]  /*3960*/  STS.64 [R12+0x200], R8 ;  /* 0x000200080c007388 */ /* 0x0203e80000000a00 */
[----:B--2---:R1:W-:Y:S02]  /*3970*/  STS.64 [R12+0x300], R10 ;  /* 0x0003000a0c007388 */ /* 0x0043e40000000a00 */
.L_x_64:
[----:B------:R-:W-:Y:S05]  /*3980*/  @!P1 BRA `(.L_x_62) ;  /* 0x0000000000309947 */ /* 0x000fea0003800000 */
[----:B-1----:R-:W-:Y:S01]  /*3990*/  IMAD.SHL.U32 R9, R2, 0x8, RZ ;  /* 0x0000000802097824 */ /* 0x002fe200078e00ff */
[----:B------:R-:W-:-:S06]  /*39a0*/  UMOV UR4, URZ ;  /* 0x000000ff00047c82 */ /* 0x000fcc0008000000 */
.L_x_65:
[----:B------:R-:W-:-:S05]  /*39b0*/  IMAD R5, R33, 0x8, R1 ;  /* 0x0000000821057824 */ /* 0x000fca00078e0201 */
[----:B---3--:R-:W3:Y:S01]  /*39c0*/  LDL.64 R6, [R5] ;  /* 0x0000000005067983 */ /* 0x008ee20000100a00 */
[C---:B------:R-:W-:Y:S01]  /*39d0*/  IMAD.SHL.U32 R4, R33.reuse, 0x100, RZ ;  /* 0x0000010021047824 */ /* 0x040fe200078e00ff */
[----:B------:R-:W-:Y:S01]  /*39e0*/  UIADD3 UR4, UPT, UPT, UR4, 0x1, URZ ;  /* 0x0000000104047890 */ /* 0x000fe2000fffe0ff */
[----:B------:R-:W-:-:S03]  /*39f0*/  VIADD R33, R33, 0x1 ;  /* 0x0000000121217836 */ /* 0x000fc60000000000 */
[----:B------:R-:W-:Y:S02]  /*3a00*/  LOP3.LUT R4, R4, R9, RZ, 0xfc, !PT ;  /* 0x0000000904047212 */ /* 0x000fe400078efcff */
[----:B------:R-:W-:-:S03]  /*3a10*/  ISETP.NE.AND P0, PT, R15, UR4, PT ;  /* 0x000000040f007c0c */ /* 0x000fc6000bf05270 */
[----:B------:R-:W-:-:S05]  /*3a20*/  IMAD.IADD R4, R29, 0x1, R4 ;  /* 0x000000011d047824 */ /* 0x000fca00078e0204 */
[----:B---3--:R3:W-:Y:S05]  /*3a30*/  STS.64 [R4], R6 ;  /* 0x0000000604007388 */ /* 0x0087ea0000000a00 */
[----:B------:R-:W-:Y:S05]  /*3a40*/  @P0 BRA `(.L_x_65) ;  /* 0xfffffffc00d80947 */ /* 0x000fea000383ffff */
.L_x_62:
[C---:B------:R-:W-:Y:S01]  /*3a50*/  ISETP.GE.U32.AND P0, PT, R3.reuse, 0x8, PT ;  /* 0x000000080300780c */ /* 0x040fe20003f06070 */
[----:B-1-3--:R-:W-:Y:S01]  /*3a60*/  IMAD.MOV.U32 R4, RZ, RZ, RZ ;  /* 0x000000ffff047224 */ /* 0x00afe200078e00ff */
[----:B------:R-:W-:-:S04]  /*3a70*/  LOP3.LUT R20, R3, 0x7, RZ, 0xc0, !PT ;  /* 0x0000000703147812 */ /* 0x000fc800078ec0ff */
[----:B------:R-:W-:-:S07]  /*3a80*/  ISETP.NE.AND P1, PT, R20, RZ, PT ;  /* 0x000000ff1400720c */ /* 0x000fce0003f25270 */
[----:B------:R-:W-:Y:S06]  /*3a90*/  @!P0 BRA `(.L_x_66) ;  /* 0x0000000000788947 */ /* 0x000fec0003800000 */
[----:B------:R-:W1:Y:S01]  /*3aa0*/  S2UR UR5, SR_CgaCtaId ;  /* 0x00000000000579c3 */ /* 0x000e620000008800 */
[----:B------:R-:W-:Y:S01]  /*3ab0*/  UMOV UR4, 0x400 ;  /* 0x0000040000047882 */ /* 0x000fe20000000000 */
[----:B------:R-:W-:Y:S01]  /*3ac0*/  LOP3.LUT R4, R3, 0x7ffffff8, RZ, 0xc0, !PT ;  /* 0x7ffffff803047812 */ /* 0x000fe200078ec0ff */
[----:B-1----:R-:W-:-:S03]  /*3ad0*/  ULEA UR5, UR5, UR4, 0x18 ;  /* 0x0000000405057291 */ /* 0x002fc6000f8ec0ff */
[----:B------:R-:W-:-:S09]  /*3ae0*/  UMOV UR4, URZ ;  /* 0x000000ff00047c82 */ /* 0x000fd20008000000 */
.L_x_67:
[----:B------:R-:W-:Y:S02]  /*3af0*/  USHF.L.U32 UR8, UR4, 0x5, URZ ;  /* 0x0000000504087899 */ /* 0x000fe400080006ff */
[----:B------:R-:W-:-:S04]  /*3b00*/  UIADD3 UR4, UPT, UPT, UR4, 0x8, URZ ;  /* 0x0000000804047890 */ /* 0x000fc8000fffe0ff */
[----:B------:R-:W-:Y:S02]  /*3b10*/  LOP3.LUT R5, R2, UR8, RZ, 0xfc, !PT ;  /* 0x0000000802057c12 */ /* 0x000fe4000f8efcff */
[----:B------:R-:W-:-:S03]  /*3b20*/  ISETP.NE.AND P0, PT, R4, UR4, PT ;  /* 0x0000000404007c0c */ /* 0x000fc6000bf05270 */
[----:B-1----:R-:W-:-:S05]  /*3b30*/  IMAD R6, R25, R26, R5 ;  /* 0x0000001a19067224 */ /* 0x002fca00078e0205 */
[----:B------:R-:W-:Y:S02]  /*3b40*/  LEA R7, R6, UR5, 0x3 ;  /* 0x0000000506077c11 */ /* 0x000fe4000f8e18ff */
[----:B------:R-:W-:-:S03]  /*3b50*/  IADD3 R6, PT, PT, R5, R26, RZ ;  /* 0x0000001a05067210 */ /* 0x000fc60007ffe0ff */
[----:B------:R-:W1:Y:S02]  /*3b60*/  LDS.64 R8, [R7+0x800] ;  /* 0x0008000007087984 */ /* 0x000e640000000a00 */
[----:B------:R-:W-:-:S05]  /*3b70*/  IMAD R6, R6, 0x8, R29 ;  /* 0x0000000806067824 */ /* 0x000fca00078e021d */
[----:B-1----:R-:W-:Y:S04]  /*3b80*/  STS.64 [R6], R8 ;  /* 0x0000000806007388 */ /* 0x002fe80000000a00 */
[----:B------:R-:W1:Y:S04]  /*3b90*/  LDS.64 R10, [R7+0x900] ;  /* 0x00090000070a7984 */ /* 0x000e680000000a00 */
[----:B-1----:R-:W-:Y:S04]  /*3ba0*/  STS.64 [R6+0x100], R10 ;  /* 0x0001000a06007388 */ /* 0x002fe80000000a00 */
        /* <DEDUP_REMOVED lines=11> */
[----:B-1----:R1:W-:Y:S01]  /*3c60*/  STS.64 [R6+0x700], R10 ;  /* 0x0007000a06007388 */ /* 0x0023e20000000a00 */
[----:B------:R-:W-:Y:S05]  /*3c70*/  @P0 BRA `(.L_x_67) ;  /* 0xfffffffc009c0947 */ /* 0x000fea000383ffff */
.L_x_66:
[----:B------:R-:W-:Y:S05]  /*3c80*/  @!P1 BRA `(.L_x_59) ;  /* 0x0000000000cc9947 */ /* 0x000fea0003800000 */
[----:B------:R-:W-:Y:S02]  /*3c90*/  ISETP.GE.U32.AND P1, PT, R20, 0x4, PT ;  /* 0x000000041400780c */ /* 0x000fe40003f26070 */
[----:B------:R-:W-:-:S11]  /*3ca0*/  LOP3.LUT P0, R16, R3, 0x3, RZ, 0xc0, !PT ;  /* 0x0000000303107812 */ /* 0x000fd6000780c0ff */
[----:B------:R-:W-:Y:S05]  /*3cb0*/  @!P1 BRA `(.L_x_68) ;  /* 0x0000000000489947 */ /* 0x000fea0003800000 */
[----:B------:R-:W3:Y:S01]  /*3cc0*/  S2UR UR5, SR_CgaCtaId ;  /* 0x00000000000579c3 */ /* 0x000ee20000008800 */
[C---:B------:R-:W-:Y:S01]  /*3cd0*/  IMAD.SHL.U32 R5, R4.reuse, 0x20, RZ ;  /* 0x0000002004057824 */ /* 0x040fe200078e00ff */
[----:B------:R-:W-:Y:S01]  /*3ce0*/  UMOV UR4, 0x400 ;  /* 0x0000040000047882 */ /* 0x000fe20000000000 */
[----:B------:R-:W-:-:S03]  /*3cf0*/  VIADD R4, R4, 0x4 ;  /* 0x0000000404047836 */ /* 0x000fc60000000000 */
[----:B------:R-:W-:-:S05]  /*3d00*/  LOP3.LUT R5, R5, R2, RZ, 0xfc, !PT ;  /* 0x0000000205057212 */ /* 0x000fca00078efcff */
[----:B-1----:R-:W-:Y:S01]  /*3d10*/  IMAD R6, R25, R26, R5 ;  /* 0x0000001a19067224 */ /* 0x002fe200078e0205 */
[----:B---3--:R-:W-:-:S06]  /*3d20*/  ULEA UR4, UR5, UR4, 0x18 ;  /* 0x0000000405047291 */ /* 0x008fcc000f8ec0ff */
[----:B------:R-:W-:Y:S01]  /*3d30*/  LEA R7, R6, UR4, 0x3 ;  /* 0x0000000406077c11 */ /* 0x000fe2000f8e18ff */
[----:B------:R-:W-:-:S04]  /*3d40*/  IMAD.IADD R6, R5, 0x1, R26 ;  /* 0x0000000105067824 */ /* 0x000fc800078e021a */
[----:B------:R-:W1:Y:S01]  /*3d50*/  LDS.64 R8, [R7+0x800] ;  /* 0x0008000007087984 */ /* 0x000e620000000a00 */
[----:B------:R-:W-:-:S05]  /*3d60*/  IMAD R6, R6, 0x8, R29 ;  /* 0x0000000806067824 */ /* 0x000fca00078e021d */
[----:B-1----:R-:W-:Y:S04]  /*3d70*/  STS.64 [R6], R8 ;  /* 0x0000000806007388 */ /* 0x002fe80000000a00 */
[----:B------:R-:W1:Y:S04]  /*3d80*/  LDS.64 R10, [R7+0x900] ;  /* 0x00090000070a7984 */ /* 0x000e680000000a00 */
[----:B-1----:R-:W-:Y:S04]  /*3d90*/  STS.64 [R6+0x100], R10 ;  /* 0x0001000a06007388 */ /* 0x002fe80000000a00 */
[----:B------:R-:W1:Y:S04]  /*3da0*/  LDS.64 R12, [R7+0xa00] ;  /* 0x000a0000070c7984 */ /* 0x000e680000000a00 */
[----:B-1----:R-:W-:Y:S04]  /*3db0*/  STS.64 [R6+0x200], R12 ;  /* 0x0002000c06007388 */ /* 0x002fe80000000a00 */
[----:B------:R-:W1:Y:S04]  /*3dc0*/  LDS.64 R14, [R7+0xb00] ;  /* 0x000b0000070e7984 */ /* 0x000e680000000a00 */
[----:B-1----:R3:W-:Y:S02]  /*3dd0*/  STS.64 [R6+0x300], R14 ;  /* 0x0003000e06007388 */ /* 0x0027e40000000a00 */
.L_x_68:
[----:B------:R-:W-:Y:S05]  /*3de0*/  @!P0 BRA `(.L_x_59) ;  /* 0x0000000000748947 */ /* 0x000fea0003800000 */
[----:B------:R-:W-:Y:S02]  /*3df0*/  ISETP.NE.AND P0, PT, R16, 0x1, PT ;  /* 0x000000011000780c */ /* 0x000fe40003f05270 */
[----:B------:R-:W-:-:S11]  /*3e00*/  LOP3.LUT P1, RZ, R26, 0x20, RZ, 0xc0, !PT ;  /* 0x000000201aff7812 */ /* 0x000fd6000782c0ff */
[----:B------:R-:W-:Y:S05]  /*3e10*/  @!P0 BRA `(.L_x_69) ;  /* 0x0000000000388947 */ /* 0x000fea0003800000 */
[----:B------:R-:W4:Y:S01]  /*3e20*/  S2UR UR5, SR_CgaCtaId ;  /* 0x00000000000579c3 */ /* 0x000f220000008800 */
[C---:B------:R-:W-:Y:S01]  /*3e30*/  IMAD.SHL.U32 R5, R4.reuse, 0x20, RZ ;  /* 0x0000002004057824 */ /* 0x040fe200078e00ff */
[----:B------:R-:W-:Y:S01]  /*3e40*/  UMOV UR4, 0x400 ;  /* 0x0000040000047882 */ /* 0x000fe20000000000 */
[----:B------:R-:W-:-:S03]  /*3e50*/  IADD3 R4, PT, PT, R4, 0x2, RZ ;  /* 0x0000000204047810 */ /* 0x000fc60007ffe0ff */
[----:B------:R-:W-:-:S05]  /*3e60*/  LOP3.LUT R5, R5, R2, RZ, 0xfc, !PT ;  /* 0x0000000205057212 */ /* 0x000fca00078efcff */
[----:B-1-3--:R-:W-:Y:S02]  /*3e70*/  IMAD R6, R25, R26, R5 ;  /* 0x0000001a19067224 */ /* 0x00afe400078e0205 */
[----:B------:R-:W-:-:S04]  /*3e80*/  IMAD.IADD R8, R5, 0x1, R26 ;  /* 0x0000000105087824 */ /* 0x000fc800078e021a */
[----:B------:R-:W-:Y:S01]  /*3e90*/  IMAD R5, R8, 0x8, R29 ;  /* 0x0000000808057824 */ /* 0x000fe200078e021d */
[----:B----4-:R-:W-:-:S06]  /*3ea0*/  ULEA UR4, UR5, UR4, 0x18 ;  /* 0x0000000405047291 */ /* 0x010fcc000f8ec0ff */
[----:B------:R-:W-:-:S05]  /*3eb0*/  LEA R10, R6, UR4, 0x3 ;  /* 0x00000004060a7c11 */ /* 0x000fca000f8e18ff */
[----:B------:R-:W1:Y:S04]  /*3ec0*/  LDS.64 R6, [R10+0x800] ;  /* 0x000800000a067984 */ /* 0x000e680000000a00 */
[----:B-1----:R-:W-:Y:S04]  /*3ed0*/  STS.64 [R5], R6 ;  /* 0x0000000605007388 */ /* 0x002fe80000000a00 */
[----:B------:R-:W1:Y:S04]  /*3ee0*/  LDS.64 R8, [R10+0x900] ;  /* 0x000900000a087984 */ /* 0x000e680000000a00 */
[----:B-1----:R4:W-:Y:S02]  /*3ef0*/  STS.64 [R5+0x100], R8 ;  /* 0x0001000805007388 */ /* 0x0029e40000000a00 */
.L_x_69:
[----:B------:R-:W-:Y:S05]  /*3f00*/  @!P1 BRA `(.L_x_59) ;  /* 0x00000000002c9947 */ /* 0x000fea0003800000 */
[----:B------:R-:W5:Y:S01]  /*3f10*/  S2UR UR5, SR_CgaCtaId ;  /* 0x00000000000579c3 */ /* 0x000f620000008800 */
[----:B----4-:R-:W-:Y:S01]  /*3f20*/  IMAD.SHL.U32 R5, R4, 0x20, RZ ;  /* 0x0000002004057824 */ /* 0x010fe200078e00ff */
[----:B------:R-:W-:-:S04]  /*3f30*/  UMOV UR4, 0x400 ;  /* 0x0000040000047882 */ /* 0x000fc80000000000 */
[----:B------:R-:W-:-:S05]  /*3f40*/  LOP3.LUT R5, R5, R2, RZ, 0xfc, !PT ;  /* 0x0000000205057212 */ /* 0x000fca00078efcff */
[----:B------:R-:W-:Y:S01]  /*3f50*/  IMAD R4, R25, R26, R5 ;  /* 0x0000001a19047224 */ /* 0x000fe200078e0205 */
[----:B-----5:R-:W-:-:S06]  /*3f60*/  ULEA UR4, UR5, UR4, 0x18 ;  /* 0x0000000405047291 */ /* 0x020fcc000f8ec0ff */
[----:B-1-3--:R-:W-:Y:S01]  /*3f70*/  LEA R6, R4, UR4, 0x3 ;  /* 0x0000000404067c11 */ /* 0x00afe2000f8e18ff */
[----:B------:R-:W-:-:S04]  /*3f80*/  IMAD.IADD R4, R5, 0x1, R26 ;  /* 0x0000000105047824 */ /* 0x000fc800078e021a */
[----:B------:R-:W-:Y:S01]  /*3f90*/  IMAD R4, R4, 0x8, R29 ;  /* 0x0000000804047824 */ /* 0x000fe200078e021d */
[----:B------:R-:W1:Y:S04]  /*3fa0*/  LDS.64 R6, [R6+0x800] ;  /* 0x0008000006067984 */ /* 0x000e680000000a00 */
[----:B-1----:R1:W-:Y:S02]  /*3fb0*/  STS.64 [R4], R6 ;  /* 0x0000000604007388 */ /* 0x0023e40000000a00 */
.L_x_59:
[----:B------:R-:W-:-:S03]  /*3fc0*/  UMOV UR4, 0xffffffff ;  /* 0xffffffff00047882 */ /* 0x000fc60000000000 */
[----:B------:R-:W-:Y:S05]  /*3fd0*/  BRA.DIV UR4, `(.L_x_70) ;  /* 0x0000002a04447947 */ /* 0x000fea000b800000 */
[----:B------:R-:W-:Y:S01]  /*3fe0*/  NOP ;  /* 0x0000000000007918 */ /* 0x000fe20000000000 */
.L_x_137:
[----:B------:R-:W-:Y:S01]  /*3ff0*/  ISETP.GE.AND P0, PT, R26, 0x1, PT ;  /* 0x000000011a00780c */ /* 0x000fe20003f06270 */
[----:B------:R-:W-:Y:S03]  /*4000*/  BSSY.RECONVERGENT B0, `(.L_x_71) ;  /* 0x0000060000007945 */ /* 0x000fe60003800200 */
[----:B------:R-:W-:-:S13]  /*4010*/  ISETP.GE.OR P0, PT, R2, R30, !P0 ;  /* 0x0000001e0200720c */ /* 0x000fda0004706670 */
[----:B------:R-:W-:Y:S05]  /*4020*/  @P0 BRA `(.L_x_72) ;  /* 0x0000000400740947 */ /* 0x000fea0003800000 */
[C---:B-1----:R-:W-:Y:S01]  /*4030*/  LOP3.LUT R4, R30.reuse, 0x6, RZ, 0xc0, !PT ;  /* 0x000000061e047812 */ /* 0x042fe200078ec0ff */
[C---:B----4-:R-:W-:Y:S01]  /*4040*/  VIADD R5, R30.reuse, 0xffffffff ;  /* 0xffffffff1e057836 */ /* 0x050fe20000000000 */
[----:B---3--:R-:W-:Y:S01]  /*4050*/  LOP3.LUT R6, R30, 0xfffffff8, RZ, 0xc0, !PT ;  /* 0xfffffff81e067812 */ /* 0x008fe200078ec0ff */
[----:B------:R-:W-:Y:S02]  /*4060*/  IMAD.MOV.U32 R7, RZ, RZ, R2 ;  /* 0x000000ffff077224 */ /* 0x000fe400078e0002 */
[----:B------:R-:W-:Y:S01]  /*4070*/  VIADD R4, R4, 0xffffffff ;  /* 0xffffffff04047836 */ /* 0x000fe20000000000 */
[----:B------:R-:W-:-:S04]  /*4080*/  ISETP.GE.U32.AND P0, PT, R5, 0x7, PT ;  /* 0x000000070500780c */ /* 0x000fc80003f06070 */
[----:B------:R-:W-:-:S13]  /*4090*/  ISETP.GE.U32.AND P1, PT, R4, 0x3, PT ;  /* 0x000000030400780c */ /* 0x000fda0003f26070 */
.L_x_77:
[C---:B-1----:R-:W-:Y:S01]  /*40a0*/  IMAD R4, R7.reuse, 0x8, R29 ;  /* 0x0000000807047824 */ /* 0x042fe200078e021d */
[----:B------:R-:W-:Y:S01]  /*40b0*/  CS2R R8, SRZ ;  /* 0x0000000000087805 */ /* 0x000fe2000001ff00 */
[----:B------:R-:W-:-:S04]  /*40c0*/  VIADD R7, R7, 0x20 ;  /* 0x0000002007077836 */ /* 0x000fc80000000000 */
[----:B------:R-:W1:Y:S01]  /*40d0*/  LDS.64 R4, [R4] ;  /* 0x0000000004047984 */ /* 0x000e620000000a00 */
[----:B------:R-:W-:Y:S01]  /*40e0*/  ISETP.GE.AND P2, PT, R7, R30, PT ;  /* 0x0000001e0700720c */ /* 0x000fe20003f46270 */
[----:B------:R-:W-:-:S12]  /*40f0*/  @!P0 BRA `(.L_x_73) ;  /* 0x0000000000988947 */ /* 0x000fd80003800000 */
[----:B------:R-:W-:-:S07]  /*4100*/  CS2R R8, SRZ ;  /* 0x0000000000087805 */ /* 0x000fce000001ff00 */
.L_x_74:
[C---:B------:R-:W-:Y:S01]  /*4110*/  LEA R10, R8.reuse, R29, 0x3 ;  /* 0x0000001d080a7211 */ /* 0x040fe200078e18ff */
[----:B------:R-:W-:Y:S02]  /*4120*/  VIADD R11, R9, 0x1 ;  /* 0x00000001090b7836 */ /* 0x000fe40000000000 */
[----:B------:R-:W-:Y:S02]  /*4130*/  VIADD R8, R8, 0x8 ;  /* 0x0000000808087836 */ /* 0x000fe40000000000 */
[----:B------:R-:W1:Y:S04]  /*4140*/  LDS R12, [R10+0x4] ;  /* 0x000004000a0c7984 */ /* 0x000e680000000800 */
[----:B------:R-:W3:Y:S04]  /*4150*/  LDS R14, [R10+0xc] ;  /* 0x00000c000a0e7984 */ /* 0x000ee80000000800 */
[----:B------:R-:W4:Y:S04]  /*4160*/  LDS R16, [R10+0x14] ;  /* 0x000014000a107984 */ /* 0x000f280000000800 */
[----:B------:R-:W5:Y:S04]  /*4170*/  LDS R18, [R10+0x1c] ;  /* 0x00001c000a127984 */ /* 0x000f680000000800 */
[----:B------:R-:W0:Y:S01]  /*4180*/  LDS R20, [R10+0x24] ;  /* 0x000024000a147984 */ /* 0x000e220000000800 */
[----:B-1----:R-:W-:-:S03]  /*4190*/  FSETP.GEU.AND P3, PT, R12, R5, PT ;  /* 0x000000050c00720b */ /* 0x002fc60003f6e000 */
[----:B------:R-:W1:Y:S01]  /*41a0*/  LDS R12, [R10+0x2c] ;  /* 0x00002c000a0c7984 */ /* 0x000e620000000800 */
[----:B---3--:R-:W-:-:S03]  /*41b0*/  FSETP.GEU.AND P4, PT, R14, R5, PT ;  /* 0x000000050e00720b */ /* 0x008fc60003f8e000 */
[----:B------:R-:W3:Y:S06]  /*41c0*/  LDS R14, [R10+0x34] ;  /* 0x000034000a0e7984 */ /* 0x000eec0000000800 */
[----:B------:R-:W-:Y:S01]  /*41d0*/  @P3 IMAD.MOV R11, RZ, RZ, R9 ;  /* 0x000000ffff0b3224 */ /* 0x000fe200078e0209 */
[----:B----4-:R-:W-:Y:S02]  /*41e0*/  FSETP.GEU.AND P3, PT, R16, R5, PT ;  /* 0x000000051000720b */ /* 0x010fe40003f6e000 */
[----:B------:R-:W4:Y:S01]  /*41f0*/  LDS R16, [R10+0x3c] ;  /* 0x00003c000a107984 */ /* 0x000f220000000800 */
[----:B------:R-:W-:-:S02]  /*4200*/  VIADD R9, R11, 0x1 ;  /* 0x000000010b097836 */ /* 0x000fc40000000000 */
[----:B------:R-:W-:Y:S01]  /*4210*/  @P4 IMAD.MOV R9, RZ, RZ, R11 ;  /* 0x000000ffff094224 */ /* 0x000fe200078e020b */
[----:B-----5:R-:W-:-:S03]  /*4220*/  FSETP.GEU.AND P4, PT, R18, R5, PT ;  /* 0x000000051200720b */ /* 0x020fc60003f8e000 */
[----:B------:R-:W-:-:S04]  /*4230*/  VIADD R11, R9, 0x1 ;  /* 0x00000001090b7836 */ /* 0x000fc80000000000 */
[----:B------:R-:W-:Y:S01]  /*4240*/  @P3 IMAD.MOV R11, RZ, RZ, R9 ;  /* 0x000000ffff0b3224 */ /* 0x000fe200078e0209 */
[----:B0-----:R-:W-:-:S03]  /*4250*/  FSETP.GEU.AND P3, PT, R20, R5, PT ;  /* 0x000000051400720b */ /* 0x001fc60003f6e000 */
[----:B------:R-:W-:Y:S02]  /*4260*/  VIADD R9, R11, 0x1 ;  /* 0x000000010b097836 */ /* 0x000fe40000000000 */
[----:B------:R-:W-:-:S05]  /*4270*/  @P4 IMAD.MOV R9, RZ, RZ, R11 ;  /* 0x000000ffff094224 */ /* 0x000fca00078e020b */
[----:B------:R-:W-:-:S03]  /*4280*/  IADD3 R11, PT, PT, R9, 0x1, RZ ;  /* 0x00000001090b7810 */ /* 0x000fc60007ffe0ff */
[----:B------:R-:W-:Y:S01]  /*4290*/  @P3 IMAD.MOV R11, RZ, RZ, R9 ;  /* 0x000000ffff0b3224 */ /* 0x000fe200078e0209 */
[----:B-1----:R-:W-:-:S03]  /*42a0*/  FSETP.GEU.AND P4, PT, R12, R5, PT ;  /* 0x000000050c00720b */ /* 0x002fc60003f8e000 */
[----:B------:R-:W-:Y:S01]  /*42b0*/  VIADD R9, R11, 0x1 ;  /* 0x000000010b097836 */ /* 0x000fe20000000000 */
[----:B---3--:R-:W-:-:S09]  /*42c0*/  FSETP.GEU.AND P3, PT, R14, R5, PT ;  /* 0x000000050e00720b */ /* 0x008fd20003f6e000 */
[----:B------:R-:W-:Y:S01]  /*42d0*/  @P4 IMAD.MOV R9, RZ, RZ, R11 ;  /* 0x000000ffff094224 */ /* 0x000fe200078e020b */
[----:B----4-:R-:W-:-:S03]  /*42e0*/  FSETP.GEU.AND P4, PT, R16, R5, PT ;  /* 0x000000051000720b */ /* 0x010fc60003f8e000 */
[----:B------:R-:W-:Y:S02]  /*42f0*/  VIADD R10, R9, 0x1 ;  /* 0x00000001090a7836 */ /* 0x000fe40000000000 */
[----:B------:R-:W-:Y:S01]  /*4300*/  @P3 IMAD.MOV R10, RZ, RZ, R9 ;  /* 0x000000ffff0a3224 */ /* 0x000fe200078e0209 */
[----:B------:R-:W-:-:S03]  /*4310*/  ISETP.NE.AND P3, PT, R8, R6, PT ;  /* 0x000000060800720c */ /* 0x000fc60003f65270 */
[----:B------:R-:W-:-:S04]  /*4320*/  VIADD R9, R10, 0x1 ;  /* 0x000000010a097836 */ /* 0x000fc80000000000 */
[----:B------:R-:W-:-:S06]  /*4330*/  @P4 IMAD.MOV R9, RZ, RZ, R10 ;  /* 0x000000ffff094224 */ /* 0x000fcc00078e020a */
[----:B------:R-:W-:Y:S05]  /*4340*/  @P3 BRA `(.L_x_74) ;  /* 0xfffffffc00703947 */ /* 0x000fea000383ffff */
[----:B------:R-:W-:-:S07]  /*4350*/  MOV R8, R6 ;  /* 0x0000000600087202 */ /* 0x000fce0000000f00 */
.L_x_73:
[----:B------:R-:W3:Y:S02]  /*4360*/  LDCU UR4, c[0x0][0x3a8] ;  /* 0x00007500ff0477ac */ /* 0x000ee40008000800 */
[----:B---3--:R-:W-:-:S05]  /*4370*/  IMAD.U32 R26, RZ, RZ, UR4 ;  /* 0x00000004ff1a7e24 */ /* 0x008fca000f8e00ff */
[----:B------:R-:W-:-:S13]  /*4380*/  LOP3.LUT P3, RZ, R26, 0x3, RZ, 0xc0, !PT ;  /* 0x000000031aff7812 */ /* 0x000fda000786c0ff */
[----:B------:R-:W-:Y:S05]  /*4390*/  @!P3 BRA `(.L_x_75) ;  /* 0x000000000078b947 */ /* 0x000fea0003800000 */
[----:B------:R-:W-:Y:S05]  /*43a0*/  @!P1 BRA `(.L_x_76) ;  /* 0x0000000000489947 */ /* 0x000fea0003800000 */
[C---:B------:R-:W-:Y:S02]  /*43b0*/  IMAD R10, R8.reuse, 0x8, R29 ;  /* 0x00000008080a7824 */ /* 0x040fe400078e021d */
[----:B------:R-:W-:Y:S02]  /*43c0*/  VIADD R11, R9, 0x1 ;  /* 0x00000001090b7836 */ /* 0x000fe40000000000 */
[----:B------:R-:W-:Y:S01]  /*43d0*/  VIADD R8, R8, 0x4 ;  /* 0x0000000408087836 */ /* 0x000fe20000000000 */
[----:B------:R-:W1:Y:S04]  /*43e0*/  LDS R12, [R10+0x4] ;  /* 0x000004000a0c7984 */ /* 0x000e680000000800 */
[----:B------:R-:W3:Y:S04]  /*43f0*/  LDS R14, [R10+0xc] ;  /* 0x00000c000a0e7984 */ /* 0x000ee80000000800 */
[----:B------:R-:W4:Y:S04]  /*4400*/  LDS R16, [R10+0x14] ;  /* 0x000014000a107984 */ /* 0x000f280000000800 */
[----:B------:R-:W5:Y:S01]  /*4410*/  LDS R18, [R10+0x1c] ;  /* 0x00001c000a127984 */ /* 0x000f620000000800 */
[----:B-1----:R-:W-:-:S02]  /*4420*/  FSETP.GEU.AND P3, PT, R12, R5, PT ;  /* 0x000000050c00720b */ /* 0x002fc40003f6e000 */
[----:B---3--:R-:W-:-:S11]  /*4430*/  FSETP.GEU.AND P4, PT, R14, R5, PT ;  /* 0x000000050e00720b */ /* 0x008fd60003f8e000 */
[----:B------:R-:W-:Y:S01]  /*4440*/  @P3 IMAD.MOV R11, RZ, RZ, R9 ;  /* 0x000000ffff0b3224 */ /* 0x000fe200078e0209 */
[----:B----4-:R-:W-:-:S03]  /*4450*/  FSETP.GEU.AND P3, PT, R16, R5, PT ;  /* 0x000000051000720b */ /* 0x010fc60003f6e000 */
[----:B------:R-:W-:Y:S02]  /*4460*/  VIADD R9, R11, 0x1 ;  /* 0x000000010b097836 */ /* 0x000fe40000000000 */
[----:B------:R-:W-:Y:S01]  /*4470*/  @P4 IMAD.MOV R9, RZ, RZ, R11 ;  /* 0x000000ffff094224 */ /* 0x000fe200078e020b */
[----:B-----5:R-:W-:-:S03]  /*4480*/  FSETP.GEU.AND P4, PT, R18, R5, PT ;  /* 0x000000051200720b */ /* 0x020fc60003f8e000 */
[----:B------:R-:W-:-:S04]  /*4490*/  VIADD R11, R9, 0x1 ;  /* 0x00000001090b7836 */ /* 0x000fc80000000000 */
[----:B------:R-:W-:-:S05]  /*44a0*/  @P3 IMAD.MOV R11, RZ, RZ, R9 ;  /* 0x000000ffff0b3224 */ /* 0x000fca00078e0209 */
[----:B------:R-:W-:Y:S01]  /*44b0*/  IADD3 R9, PT, PT, R11, 0x1, RZ ;  /* 0x000000010b097810 */ /* 0x000fe20007ffe0ff */
[----:B------:R-:W-:-:S07]  /*44c0*/  @P4 IMAD.MOV R9, RZ, RZ, R11 ;  /* 0x000000ffff094224 */ /* 0x000fce00078e020b */
.L_x_76:
[----:B------:R-:W-:-:S13]  /*44d0*/  LOP3.LUT P3, RZ, R26, 0x1, RZ, 0xc0, !PT ;  /* 0x000000011aff7812 */ /* 0x000fda000786c0ff */
[----:B------:R-:W-:Y:S05]  /*44e0*/  @!P3 BRA `(.L_x_75) ;  /* 0x000000000024b947 */ /* 0x000fea0003800000 */
[----:B------:R-:W-:-:S05]  /*44f0*/  IMAD R8, R8, 0x8, R29 ;  /* 0x0000000808087824 */ /* 0x000fca00078e021d */
[----:B------:R-:W1:Y:S04]  /*4500*/  LDS R10, [R8+0x4] ;  /* 0x00000400080a7984 */ /* 0x000e680000000800 */
[----:B------:R-:W3:Y:S01]  /*4510*/  LDS R12, [R8+0xc] ;  /* 0x00000c00080c7984 */ /* 0x000ee20000000800 */
[-C--:B-1----:R-:W-:Y:S01]  /*4520*/  FSETP.GEU.AND P3, PT, R10, R5.reuse, PT ;  /* 0x000000050a00720b */ /* 0x082fe20003f6e000 */
[----:B------:R-:W-:Y:S01]  /*4530*/  VIADD R10, R9, 0x1 ;  /* 0x00000001090a7836 */ /* 0x000fe20000000000 */
[----:B---3--:R-:W-:-:S11]  /*4540*/  FSETP.GEU.AND P4, PT, R12, R5, PT ;  /* 0x000000050c00720b */ /* 0x008fd60003f8e000 */
[----:B------:R-:W-:-:S04]  /*4550*/  @P3 IMAD.MOV R10, RZ, RZ, R9 ;  /* 0x000000ffff0a3224 */ /* 0x000fc800078e0209 */
[----:B------:R-:W-:Y:S02]  /*4560*/  VIADD R9, R10, 0x1 ;  /* 0x000000010a097836 */ /* 0x000fe40000000000 */
[----:B------:R-:W-:-:S07]  /*4570*/  @P4 IMAD.MOV R9, RZ, RZ, R10 ;  /* 0x000000ffff094224 */ /* 0x000fce00078e020a */
.L_x_75:
[----:B------:R-:W-:-:S13]  /*4580*/  ISETP.GE.AND P3, PT, R9, R26, PT ;  /* 0x0000001a0900720c */ /* 0x000fda0003f66270 */
[----:B------:R-:W3:Y:S01]  /*4590*/  @!P3 S2R R11, SR_CgaCtaId ;  /* 0x00000000000bb919 */ /* 0x000ee20000008800 */
[----:B------:R-:W-:Y:S01]  /*45a0*/  @!P3 MOV R8, 0x400 ;  /* 0x000004000008b802 */ /* 0x000fe20000000f00 */
[----:B------:R-:W-:-:S03]  /*45b0*/  @!P3 IMAD R9, R25, R26, R9 ;  /* 0x0000001a1909b224 */ /* 0x000fc600078e0209 */
[----:B---3--:R-:W-:-:S05]  /*45c0*/  @!P3 LEA R8, R11, R8, 0x18 ;  /* 0x000000080b08b211 */ /* 0x008fca00078ec0ff */
[----:B------:R-:W-:-:S05]  /*45d0*/  @!P3 IMAD R9, R9, 0x8, R8 ;  /* 0x000000080909b824 */ /* 0x000fca00078e0208 */
[----:B-1----:R1:W-:Y:S01]  /*45e0*/  @!P3 STS.64 [R9+0x800], R4 ;  /* 0x000800040900b388 */ /* 0x0023e20000000a00 */
[----:B------:R-:W-:Y:S05]  /*45f0*/  @!P2 BRA `(.L_x_77) ;  /* 0xfffffff800a8a947 */ /* 0x000fea000383ffff */
.L_x_72:
[----:B------:R-:W-:Y:S05]  /*4600*/  BSYNC.RECONVERGENT B0 ;  /* 0x0000000000007941 */ /* 0x000fea0003800200 */
.L_x_71:
[----:B------:R-:W-:Y:S01]  /*4610*/  UMOV UR4, 0xffffffff ;  /* 0xffffffff00047882 */ /* 0x000fe20000000000 */
[----:B------:R-:W-:Y:S02]  /*4620*/  ISETP.GE.AND P0, PT, R3, 0x1, PT ;  /* 0x000000010300780c */ /* 0x000fe40003f06270 */
[----:B------:R-:W-:Y:S11]  /*4630*/  BRA.DIV UR4, `(.L_x_78) ;  /* 0x0000002204c87947 */ /* 0x000ff6000b800000 */
[----:B------:R-:W-:Y:S01]  /*4640*/  NOP ;  /* 0x0000000000007918 */ /* 0x000fe20000000000 */
.L_x_140:
[----:B------:R-:W-:Y:S05]  /*4650*/  @!P0 BRA `(.L_x_79) ;  /* 0x0000000400108947 */ /* 0x000fea0003800000 */
[C---:B------:R-:W-:Y:S01]  /*4660*/  ISETP.GE.U32.AND P0, PT, R3.reuse, 0x8, PT ;  /* 0x000000080300780c */ /* 0x040fe20003f06070 */
[----:B------:R-:W-:Y:S01]  /*4670*/  HFMA2 R20, -RZ, RZ, 0, 0 ;  /* 0x00000000ff147431 */ /* 0x000fe200000001ff */
[----:B------:R-:W-:Y:S01]  /*4680*/  LOP3.LUT R28, R3, 0x7, RZ, 0xc0, !PT ;  /* 0x00000007031c7812 */ /* 0x000fe200078ec0ff */
[----:B------:R-:W-:-:S03]  /*4690*/  IMAD R21, R25, R26, R2 ;  /* 0x0000001a19157224 */ /* 0x000fc600078e0202 */
[----:B------:R-:W-:-:S07]  /*46a0*/  ISETP.NE.AND P1, PT, R28, RZ, PT ;  /* 0x000000ff1c00720c */ /* 0x000fce0003f25270 */
[----:B------:R-:W-:Y:S06]  /*46b0*/  @!P0 BRA `(.L_x_80) ;  /* 0x00000000005c8947 */ /* 0x000fec0003800000 */
[----:B------:R-:W5:Y:S01]  /*46c0*/  S2UR UR5, SR_CgaCtaId ;  /* 0x00000000000579c3 */ /* 0x000f620000008800 */
[----:B------:R-:W-:Y:S01]  /*46d0*/  LOP3.LUT R20, R3, 0x7ffffff8, RZ, 0xc0, !PT ;  /* 0x7ffffff803147812 */ /* 0x000fe200078ec0ff */
[----:B------:R-:W-:Y:S01]  /*46e0*/  IMAD.MOV.U32 R22, RZ, RZ, RZ ;  /* 0x000000ffff167224 */ /* 0x000fe200078e00ff */
[----:B------:R-:W-:Y:S02]  /*46f0*/  UMOV UR4, 0x400 ;  /* 0x0000040000047882 */ /* 0x000fe40000000000 */
[----:B-----5:R-:W-:-:S12]  /*4700*/  ULEA UR4, UR5, UR4, 0x18 ;  /* 0x0000000405047291 */ /* 0x020fd8000f8ec0ff */
.L_x_81:
[C---:B-1----:R-:W-:Y:S02]  /*4710*/  IMAD R4, R22.reuse, 0x20, R21 ;  /* 0x0000002016047824 */ /* 0x042fe400078e0215 */
[C---:B------:R-:W-:Y:S02]  /*4720*/  IMAD R23, R22.reuse, 0x8, R1 ;  /* 0x0000000816177824 */ /* 0x040fe400078e0201 */
[----:B------:R-:W-:Y:S01]  /*4730*/  VIADD R22, R22, 0x8 ;  /* 0x0000000816167836 */ /* 0x000fe20000000000 */
[----:B------:R-:W-:-:S04]  /*4740*/  LEA R27, R4, UR4, 0x3 ;  /* 0x00000004041b7c11 */ /* 0x000fc8000f8e18ff */
[----:B------:R-:W-:Y:S01]  /*4750*/  ISETP.NE.AND P0, PT, R22, R20, PT ;  /* 0x000000141600720c */ /* 0x000fe20003f05270 */
[----:B----4-:R-:W-:Y:S04]  /*4760*/  LDS.64 R4, [R27+0x800] ;  /* 0x000800001b047984 */ /* 0x010fe80000000a00 */
[----:B---3--:R-:W1:Y:S04]  /*4770*/  LDS.64 R6, [R27+0x900] ;  /* 0x000900001b067984 */ /* 0x008e680000000a00 */
[----:B------:R-:W-:Y:S04]  /*4780*/  LDS.64 R8, [R27+0xa00] ;  /* 0x000a00001b087984 */ /* 0x000fe80000000a00 */
[----:B------:R-:W3:Y:S04]  /*4790*/  LDS.64 R10, [R27+0xb00] ;  /* 0x000b00001b0a7984 */ /* 0x000ee80000000a00 */
[----:B------:R-:W-:Y:S04]  /*47a0*/  LDS.64 R12, [R27+0xc00] ;  /* 0x000c00001b0c7984 */ /* 0x000fe80000000a00 */
[----:B------:R-:W4:Y:S04]  /*47b0*/  LDS.64 R14, [R27+0xd00] ;  /* 0x000d00001b0e7984 */ /* 0x000f280000000a00 */
[----:B------:R-:W-:Y:S04]  /*47c0*/  LDS.64 R16, [R27+0xe00] ;  /* 0x000e00001b107984 */ /* 0x000fe80000000a00 */
[----:B------:R-:W5:Y:S04]  /*47d0*/  LDS.64 R18, [R27+0xf00] ;  /* 0x000f00001b127984 */ /* 0x000f680000000a00 */
[----:B-1----:R1:W-:Y:S04]  /*47e0*/  STL.128 [R23], R4 ;  /* 0x0000000417007387 */ /* 0x0023e80000100c00 */
[----:B---3--:R1:W-:Y:S04]  /*47f0*/  STL.128 [R23+0x10], R8 ;  /* 0x0000100817007387 */ /* 0x0083e80000100c00 */
[----:B----4-:R1:W-:Y:S04]  /*4800*/  STL.128 [R23+0x20], R12 ;  /* 0x0000200c17007387 */ /* 0x0103e80000100c00 */
[----:B-----5:R1:W-:Y:S01]  /*4810*/  STL.128 [R23+0x30], R16 ;  /* 0x0000301017007387 */ /* 0x0203e20000100c00 */
[----:B------:R-:W-:Y:S05]  /*4820*/  @P0 BRA `(.L_x_81) ;  /* 0xfffffffc00b80947 */ /* 0x000fea000383ffff */
.L_x_80:
[----:B------:R-:W-:Y:S05]  /*4830*/  @!P1 BRA `(.L_x_79) ;  /* 0x0000000000989947 */ /* 0x000fea0003800000 */
[----:B------:R-:W-:Y:S02]  /*4840*/  ISETP.GE.U32.AND P0, PT, R28, 0x4, PT ;  /* 0x000000041c00780c */ /* 0x000fe40003f06070 */
[----:B-1-3--:R-:W-:-:S11]  /*4850*/  LOP3.LUT P1, R14, R3, 0x3, RZ, 0xc0, !PT ;  /* 0x00000003030e7812 */ /* 0x00afd6000782c0ff */
[----:B------:R-:W-:Y:S05]  /*4860*/  @!P0 BRA `(.L_x_82) ;  /* 0x0000000000348947 */ /* 0x000fea0003800000 */
[----:B------:R-:W1:Y:S01]  /*4870*/  S2UR UR5, SR_CgaCtaId ;  /* 0x00000000000579c3 */ /* 0x000e620000008800 */
[----:B------:R-:W-:Y:S01]  /*4880*/  UMOV UR4, 0x400 ;  /* 0x0000040000047882 */ /* 0x000fe20000000000 */
[C---:B------:R-:W-:Y:S02]  /*4890*/  IMAD R4, R20.reuse, 0x20, R21 ;  /* 0x0000002014047824 */ /* 0x040fe400078e0215 */
[C---:B------:R-:W-:Y:S02]  /*48a0*/  IMAD R12, R20.reuse, 0x8, R1 ;  /* 0x00000008140c7824 */ /* 0x040fe400078e0201 */
[----:B------:R-:W-:Y:S01]  /*48b0*/  VIADD R20, R20, 0x4 ;  /* 0x0000000414147836 */ /* 0x000fe20000000000 */
[----:B-1----:R-:W-:-:S06]  /*48c0*/  ULEA UR4, UR5, UR4, 0x18 ;  /* 0x0000000405047291 */ /* 0x002fcc000f8ec0ff */
[----:B------:R-:W-:-:S05]  /*48d0*/  LEA R13, R4, UR4, 0x3 ;  /* 0x00000004040d7c11 */ /* 0x000fca000f8e18ff */
[----:B----4-:R-:W-:Y:S04]  /*48e0*/  LDS.64 R4, [R13+0x800] ;  /* 0x000800000d047984 */ /* 0x010fe80000000a00 */
[----:B------:R-:W1:Y:S04]  /*48f0*/  LDS.64 R6, [R13+0x900] ;  /* 0x000900000d067984 */ /* 0x000e680000000a00 */
[----:B------:R-:W-:Y:S04]  /*4900*/  LDS.64 R8, [R13+0xa00] ;  /* 0x000a00000d087984 */ /* 0x000fe80000000a00 */
[----:B------:R-:W3:Y:S04]  /*4910*/  LDS.64 R10, [R13+0xb00] ;  /* 0x000b00000d0a7984 */ /* 0x000ee80000000a00 */
[----:B-1----:R1:W-:Y:S04]  /*4920*/  STL.128 [R12], R4 ;  /* 0x000000040c007387 */ /* 0x0023e80000100c00 */
[----:B---3--:R1:W-:Y:S02]  /*4930*/  STL.128 [R12+0x10], R8 ;  /* 0x000010080c007387 */ /* 0x0083e40000100c00 */
.L_x_82:
[----:B------:R-:W-:Y:S05]  /*4940*/  @!P1 BRA `(.L_x_79) ;  /* 0x0000000000549947 */ /* 0x000fea0003800000 */
[----:B------:R-:W-:Y:S02]  /*4950*/  LOP3.LUT P1, RZ, R26, 0x20, RZ, 0xc0, !PT ;  /* 0x000000201aff7812 */ /* 0x000fe4000782c0ff */
[----:B------:R-:W-:-:S11]  /*4960*/  ISETP.NE.AND P0, PT, R14, 0x1, PT ;  /* 0x000000010e00780c */ /* 0x000fd60003f05270 */
[----:B-1--4-:R-:W1:Y:S01]  /*4970*/  @P1 S2R R5, SR_CgaCtaId ;  /* 0x0000000000051919 */ /* 0x012e620000008800 */
[----:B------:R-:W-:-:S04]  /*4980*/  @P1 MOV R4, 0x400 ;  /* 0x0000040000041802 */ /* 0x000fc80000000f00 */
[----:B-1----:R-:W-:Y:S01]  /*4990*/  @P1 LEA R10, R5, R4, 0x18 ;  /* 0x00000004050a1211 */ /* 0x002fe200078ec0ff */
[----:B------:R-:W-:Y:S06]  /*49a0*/  @!P0 BRA `(.L_x_83) ;  /* 0x0000000000288947 */ /* 0x000fec0003800000 */
[----:B------:R-:W1:Y:S01]  /*49b0*/  S2UR UR5, SR_CgaCtaId ;  /* 0x00000000000579c3 */ /* 0x000e620000008800 */
[----:B------:R-:W-:Y:S01]  /*49c0*/  UMOV UR4, 0x400 ;  /* 0x0000040000047882 */ /* 0x000fe20000000000 */
[C---:B------:R-:W-:Y:S01]  /*49d0*/  IMAD R4, R20.reuse, 0x20, R21 ;  /* 0x0000002014047824 */ /* 0x040fe200078e0215 */
[C---:B------:R-:W-:Y:S01]  /*49e0*/  LEA R8, R20.reuse, R1, 0x3 ;  /* 0x0000000114087211 */ /* 0x040fe200078e18ff */
[----:B------:R-:W-:Y:S01]  /*49f0*/  VIADD R20, R20, 0x2 ;  /* 0x0000000214147836 */ /* 0x000fe20000000000 */
[----:B-1----:R-:W-:-:S06]  /*4a00*/  ULEA UR4, UR5, UR4, 0x18 ;  /* 0x0000000405047291 */ /* 0x002fcc000f8ec0ff */
[----:B------:R-:W-:-:S05]  /*4a10*/  LEA R9, R4, UR4, 0x3 ;  /* 0x0000000404097c11 */ /* 0x000fca000f8e18ff */
[----:B------:R-:W-:Y:S04]  /*4a20*/  LDS.64 R4, [R9+0x800] ;  /* 0x0008000009047984 */ /* 0x000fe80000000a00 */
[----:B------:R-:W1:Y:S04]  /*4a30*/  LDS.64 R6, [R9+0x900] ;  /* 0x0009000009067984 */ /* 0x000e680000000a00 */
[----:B-1----:R1:W-:Y:S02]  /*4a40*/  STL.128 [R8], R4 ;  /* 0x0000000408007387 */ /* 0x0023e40000100c00 */
.L_x_83:
[C---:B------:R-:W-:Y:S02]  /*4a50*/  @P1 IMAD R21, R20.reuse, 0x20, R21 ;  /* 0x0000002014151824 */ /* 0x040fe400078e0215 */
[----:B------:R-:W-:Y:S02]  /*4a60*/  @P1 IMAD R20, R20, 0x8, R1 ;  /* 0x0000000814141824 */ /* 0x000fe400078e0201 */
[----:B------:R-:W-:-:S05]  /*4a70*/  @P1 IMAD R21, R21, 0x8, R10 ;  /* 0x0000000815151824 */ /* 0x000fca00078e020a */
[----:B-1----:R-:W1:Y:S04]  /*4a80*/  @P1 LDS.64 R4, [R21+0x800] ;  /* 0x0008000015041984 */ /* 0x002e680000000a00 */
[----:B-1----:R1:W-:Y:S02]  /*4a90*/  @P1 STL.64 [R20], R4 ;  /* 0x0000000414001387 */ /* 0x0023e40000100a00 */
.L_x_79:
[----:B------:R-:W-:Y:S01]  /*4aa0*/  ISETP.NE.AND P0, PT, R2, RZ, PT ;  /* 0x000000ff0200720c */ /* 0x000fe20003f05270 */
[----:B------:R-:W-:-:S12]  /*4ab0*/  UMOV UR4, 0xffffffff ;  /* 0xffffffff00047882 */ /* 0x000fd80000000000 */
[----:B------:R0:W-:Y:S01]  /*4ac0*/  @!P0 STS [R24], RZ ;  /* 0x000000ff18008388 */ /* 0x0001e20000000800 */
[----:B------:R-:W-:Y:S05]  /*4ad0*/  BRA.DIV UR4, `(.L_x_84) ;  /* 0x0000001e04bc7947 */ /* 0x000fea000b800000 */
[----:B------:R-:W-:Y:S01]  /*4ae0*/  NOP ;  /* 0x0000000000007918 */ /* 0x000fe20000000000 */
.L_x_46:
[----:B------:R-:W-:Y:S05]  /*4af0*/  BSYNC B2 ;  /* 0x0000000000027941 */ /* 0x000fea0003800000 */
.L_x_45:
[----:B-1--4-:R-:W1:Y:S01]  /*4b00*/  S2R R5, SR_CgaCtaId ;  /* 0x0000000000057919 */ /* 0x012e620000008800 */
[----:B------:R-:W0:Y:S01]  /*4b10*/  LDCU UR4, c[0x0][0x3a8] ;  /* 0x00007500ff0477ac */ /* 0x000e220008000800 */
[----:B------:R-:W-:Y:S02]  /*4b20*/  ISETP.GE.AND P0, PT, R3, 0x1, PT ;  /* 0x000000010300780c */ /* 0x000fe40003f06270 */
[----:B------:R-:W-:Y:S01]  /*4b30*/  MOV R4, 0x400 ;  /* 0x0000040000047802 */ /* 0x000fe20000000f00 */
[----:B0-----:R-:W-:-:S04]  /*4b40*/  IMAD.U32 R24, RZ, RZ, UR4 ;  /* 0x00000004ff187e24 */ /* 0x001fc8000f8e00ff */
[----:B------:R-:W-:-:S04]  /*4b50*/  IMAD R26, R25, R24, RZ ;  /* 0x00000018191a7224 */ /* 0x000fc800078e02ff */
[----:B------:R-:W-:Y:S01]  /*4b60*/  IMAD.SHL.U32 R26, R26, 0x8, RZ ;  /* 0x000000081a1a7824 */ /* 0x000fe200078e00ff */
[----:B-1----:R-:W-:-:S05]  /*4b70*/  LEA R25, R5, R4, 0x18 ;  /* 0x0000000405197211 */ /* 0x002fca00078ec0ff */
[----:B------:R-:W-:-:S04]  /*4b80*/  IMAD.IADD R33, R25, 0x1, R26 ;  /* 0x0000000119217824 */ /* 0x000fc800078e021a */
[----:B------:R-:W-:Y:S01]  /*4b90*/  VIADD R32, R33, 0x800 ;  /* 0x0000080021207836 */ /* 0x000fe20000000000 */
[----:B------:R-:W-:Y:S06]  /*4ba0*/  @!P0 BRA `(.L_x_85) ;  /* 0x0000000400988947 */ /* 0x000fec0003800000 */
[C---:B------:R-:W-:Y:S01]  /*4bb0*/  ISETP.GE.U32.AND P0, PT, R3.reuse, 0x10, PT ;  /* 0x000000100300780c */ /* 0x040fe20003f06070 */
[----:B------:R-:W-:Y:S01]  /*4bc0*/  HFMA2 R31, -RZ, RZ, 0, 0 ;  /* 0x00000000ff1f7431 */ /* 0x000fe200000001ff */
[----:B------:R-:W-:-:S04]  /*4bd0*/  LOP3.LUT R28, R3, 0xf, RZ, 0xc0, !PT ;  /* 0x0000000f031c7812 */ /* 0x000fc800078ec0ff */
[----:B------:R-:W-:-:S07]  /*4be0*/  ISETP.NE.AND P1, PT, R28, RZ, PT ;  /* 0x000000ff1c00720c */ /* 0x000fce0003f25270 */
[----:B------:R-:W-:Y:S06]  /*4bf0*/  @!P0 BRA `(.L_x_86) ;  /* 0x0000000000908947 */ /* 0x000fec0003800000 */
[----:B------:R-:W-:Y:S01]  /*4c00*/  BSSY.RECONVERGENT B0, `(.L_x_86) ;  /* 0x0000023000007945 */ /* 0x000fe20003800200 */
[----:B------:R-:W-:Y:S01]  /*4c10*/  LOP3.LUT R31, R3, 0x7ffffff0, RZ, 0xc0, !PT ;  /* 0x7ffffff0031f7812 */ /* 0x000fe200078ec0ff */
[----:B------:R-:W-:Y:S02]  /*4c20*/  IMAD.SHL.U32 R27, R2, 0x8, RZ ;  /* 0x00000008021b7824 */ /* 0x000fe400078e00ff */
[----:B------:R-:W-:-:S07]  /*4c30*/  IMAD.MOV.U32 R30, RZ, RZ, RZ ;  /* 0x000000ffff1e7224 */ /* 0x000fce00078e00ff */
.L_x_87:
[----:B0-----:R-:W-:-:S05]  /*4c40*/  IMAD R20, R30, 0x8, R1 ;  /* 0x000000081e147824 */ /* 0x001fca00078e0201 */
[----:B---3--:R-:W3:Y:S04]  /*4c50*/  LDL.128 R4, [R20] ;  /* 0x0000000014047983 */ /* 0x008ee80000100c00 */
[----:B------:R-:W4:Y:S04]  /*4c60*/  LDL.128 R8, [R20+0x10] ;  /* 0x0000100014087983 */ /* 0x000f280000100c00 */
[----:B------:R-:W5:Y:S01]  /*4c70*/  LDL.128 R16, [R20+0x20] ;  /* 0x0000200014107983 */ /* 0x000f620000100c00 */
[----:B------:R-:W-:-:S05]  /*4c80*/  IMAD.SHL.U32 R12, R30, 0x100, RZ ;  /* 0x000001001e0c7824 */ /* 0x000fca00078e00ff */
[----:B------:R-:W-:-:S05]  /*4c90*/  LOP3.LUT R12, R12, R27, RZ, 0xfc, !PT ;  /* 0x0000001b0c0c7212 */ /* 0x000fca00078efcff */
[----:B------:R-:W-:Y:S02]  /*4ca0*/  IMAD.IADD R29, R33, 0x1, R12 ;  /* 0x00000001211d7824 */ /* 0x000fe400078e020c */
[----:B------:R-:W2:Y:S04]  /*4cb0*/  LDL.128 R12, [R20+0x50] ;  /* 0x00005000140c7983 */ /* 0x000ea80000100c00 */
[----:B---3--:R-:W-:Y:S04]  /*4cc0*/  STS.64 [R29+0x800], R4 ;  /* 0x000800041d007388 */ /* 0x008fe80000000a00 */
[----:B------:R0:W-:Y:S04]  /*4cd0*/  STS.64 [R29+0x900], R6 ;  /* 0x000900061d007388 */ /* 0x0001e80000000a00 */
[----:B----4-:R-:W-:Y:S04]  /*4ce0*/  STS.64 [R29+0xa00], R8 ;  /* 0x000a00081d007388 */ /* 0x010fe80000000a00 */
[----:B------:R1:W-:Y:S04]  /*4cf0*/  STS.64 [R29+0xb00], R10 ;  /* 0x000b000a1d007388 */ /* 0x0003e80000000a00 */
[----:B-----5:R-:W-:Y:S04]  /*4d00*/  STS.64 [R29+0xc00], R16 ;  /* 0x000c00101d007388 */ /* 0x020fe80000000a00 */
[----:B------:R3:W-:Y:S04]  /*4d10*/  STS.64 [R29+0xd00], R18 ;  /* 0x000d00121d007388 */ /* 0x0007e80000000a00 */
[----:B0-----:R-:W4:Y:S04]  /*4d20*/  LDL.128 R4, [R20+0x30] ;  /* 0x0000300014047983 */ /* 0x001f280000100c00 */
[----:B-1----:R-:W5:Y:S04]  /*4d30*/  LDL.128 R8, [R20+0x40] ;  /* 0x0000400014087983 */ /* 0x002f680000100c00 */
[----:B---3--:R-:W3:Y:S04]  /*4d40*/  LDL.128 R16, [R20+0x60] ;  /* 0x0000600014107983 */ /* 0x008ee80000100c00 */
[----:B------:R-:W3:Y:S01]  /*4d50*/  LDL.128 R20, [R20+0x70] ;  /* 0x0000700014147983 */ /* 0x000ee20000100c00 */
[----:B------:R-:W-:-:S03]  /*4d60*/  VIADD R30, R30, 0x10 ;  /* 0x000000101e1e7836 */ /* 0x000fc60000000000 */
[----:B--2---:R0:W-:Y:S04]  /*4d70*/  STS.64 [R29+0x1200], R12 ;  /* 0x0012000c1d007388 */ /* 0x0041e80000000a00 */
[----:B------:R0:W-:Y:S01]  /*4d80*/  STS.64 [R29+0x1300], R14 ;  /* 0x0013000e1d007388 */ /* 0x0001e20000000a00 */
[----:B------:R-:W-:-:S03]  /*4d90*/  ISETP.NE.AND P0, PT, R30, R31, PT ;  /* 0x0000001f1e00720c */ /* 0x000fc60003f05270 */
[----:B----4-:R0:W-:Y:S04]  /*4da0*/  STS.64 [R29+0xe00], R4 ;  /* 0x000e00041d007388 */ /* 0x0101e80000000a00 */
[----:B------:R0:W-:Y:S04]  /*4db0*/  STS.64 [R29+0xf00], R6 ;  /* 0x000f00061d007388 */ /* 0x0001e80000000a00 */
[----:B-----5:R0:W-:Y:S04]  /*4dc0*/  STS.64 [R29+0x1000], R8 ;  /* 0x001000081d007388 */ /* 0x0201e80000000a00 */
[----:B------:R0:W-:Y:S04]  /*4dd0*/  STS.64 [R29+0x1100], R10 ;  /* 0x0011000a1d007388 */ /* 0x0001e80000000a00 */
[----:B---3--:R0:W-:Y:S04]  /*4de0*/  STS.64 [R29+0x1400], R16 ;  /* 0x001400101d007388 */ /* 0x0081e80000000a00 */
[----:B------:R0:W-:Y:S04]  /*4df0*/  STS.64 [R29+0x1500], R18 ;  /* 0x001500121d007388 */ /* 0x0001e80000000a00 */
[----:B------:R0:W-:Y:S04]  /*4e00*/  STS.64 [R29+0x1600], R20 ;  /* 0x001600141d007388 */ /* 0x0001e80000000a00 */
[----:B------:R0:W-:Y:S01]  /*4e10*/  STS.64 [R29+0x1700], R22 ;  /* 0x001700161d007388 */ /* 0x0001e20000000a00 */
[----:B------:R-:W-:Y:S05]  /*4e20*/  @P0 BRA `(.L_x_87) ;  /* 0xfffffffc00840947 */ /* 0x000fea000383ffff */
[----:B------:R-:W-:Y:S05]  /*4e30*/  BSYNC.RECONVERGENT B0 ;  /* 0x0000000000007941 */ /* 0x000fea0003800200 */
.L_x_86:
[----:B------:R-:W-:Y:S04]  /*4e40*/  BSSY.RECONVERGENT B0, `(.L_x_85) ;  /* 0x000003c000007945 */ /* 0x000fe80003800200 */
[----:B------:R-:W-:Y:S05]  /*4e50*/  @!P1 BRA `(.L_x_88) ;  /* 0x0000000000e89947 */ /* 0x000fea0003800000 */
[----:B------:R-:W-:Y:S02]  /*4e60*/  ISETP.GE.U32.AND P0, PT, R28, 0x8, PT ;  /* 0x000000081c00780c */ /* 0x000fe40003f06070 */
[----:B0-----:R-:W-:-:S04]  /*4e70*/  LOP3.LUT R22, R3, 0x7, RZ, 0xc0, !PT ;  /* 0x0000000703167812 */ /* 0x001fc800078ec0ff */
[----:B------:R-:W-:-:S07]  /*4e80*/  ISETP.NE.AND P1, PT, R22, RZ, PT ;  /* 0x000000ff1600720c */ /* 0x000fce0003f25270 */
[----:B------:R-:W-:Y:S06]  /*4e90*/  @!P0 BRA `(.L_x_89) ;  /* 0x0000000000588947 */ /* 0x000fec0003800000 */
[----:B------:R-:W-:-:S05]  /*4ea0*/  IMAD R21, R31, 0x8, R1 ;  /* 0x000000081f157824 */ /* 0x000fca00078e0201 */
[----:B------:R-:W4:Y:S04]  /*4eb0*/  LDL.64 R18, [R21] ;  /* 0x0000000015127983 */ /* 0x000f280000100a00 */
[----:B------:R-:W5:Y:S04]  /*4ec0*/  LDL.64 R16, [R21+0x8] ;  /* 0x0000080015107983 */ /* 0x000f680000100a00 */
[----:B---3--:R-:W3:Y:S04]  /*4ed0*/  LDL.64 R14, [R21+0x10] ;  /* 0x00001000150e7983 */ /* 0x008ee80000100a00 */
[----:B------:R-:W2:Y:S04]  /*4ee0*/  LDL.64 R12, [R21+0x18] ;  /* 0x00001800150c7983 */ /* 0x000ea80000100a00 */
[----:B------:R-:W2:Y:S04]  /*4ef0*/  LDL.64 R10, [R21+0x20] ;  /* 0x00002000150a7983 */ /* 0x000ea80000100a00 */
[----:B------:R-:W2:Y:S04]  /*4f00*/  LDL.64 R8, [R21+0x28] ;  /* 0x0000280015087983 */ /* 0x000ea80000100a00 */
[----:B------:R-:W2:Y:S04]  /*4f10*/  LDL.64 R6, [R21+0x30] ;  /* 0x0000300015067983 */ /* 0x000ea80000100a00 */
[----:B------:R-:W2:Y:S01]  /*4f20*/  LDL.64 R4, [R21+0x38] ;  /* 0x0000380015047983 */ /* 0x000ea20000100a00 */
[----:B------:R-:W-:Y:S01]  /*4f30*/  IMAD.SHL.U32 R23, R2, 0x8, RZ ;  /* 0x0000000802177824 */ /* 0x000fe200078e00ff */
[C---:B------:R-:W-:Y:S01]  /*4f40*/  SHF.L.U32 R20, R31.reuse, 0x8, RZ ;  /* 0x000000081f147819 */ /* 0x040fe200000006ff */
[----:B------:R-:W-:-:S03]  /*4f50*/  VIADD R31, R31, 0x8 ;  /* 0x000000081f1f7836 */ /* 0x000fc60000000000 */
[----:B------:R-:W-:-:S05]  /*4f60*/  LOP3.LUT R20, R20, R23, RZ, 0xfc, !PT ;  /* 0x0000001714147212 */ /* 0x000fca00078efcff */
[----:B------:R-:W-:-:S05]  /*4f70*/  IMAD.IADD R20, R33, 0x1, R20 ;  /* 0x0000000121147824 */ /* 0x000fca00078e0214 */
[----:B----4-:R0:W-:Y:S04]  /*4f80*/  STS.64 [R20+0x800], R18 ;  /* 0x0008001214007388 */ /* 0x0101e80000000a00 */
[----:B-----5:R0:W-:Y:S04]  /*4f90*/  STS.64 [R20+0x900], R16 ;  /* 0x0009001014007388 */ /* 0x0201e80000000a00 */
[----:B---3--:R0:W-:Y:S04]  /*4fa0*/  STS.64 [R20+0xa00], R14 ;  /* 0x000a000e14007388 */ /* 0x0081e80000000a00 */
[----:B--2---:R0:W-:Y:S04]  /*4fb0*/  STS.64 [R20+0xb00], R12 ;  /* 0x000b000c14007388 */ /* 0x0041e80000000a00 */
[----:B------:R0:W-:Y:S04]  /*4fc0*/  STS.64 [R20+0xc00], R10 ;  /* 0x000c000a14007388 */ /* 0x0001e80000000a00 */
[----:B------:R0:W-:Y:S04]  /*4fd0*/  STS.64 [R20+0xd00], R8 ;  /* 0x000d000814007388 */ /* 0x0001e80000000a00 */
[----:B------:R0:W-:Y:S04]  /*4fe0*/  STS.64 [R20+0xe00], R6 ;  /* 0x000e000614007388 */ /* 0x0001e80000000a00 */
[----:B------:R0:W-:Y:S02]  /*4ff0*/  STS.64 [R20+0xf00], R4 ;  /* 0x000f000414007388 */ /* 0x0001e40000000a00 */
.L_x_89:
[----:B------:R-:W-:Y:S05]  /*5000*/  @!P1 BRA `(.L_x_88) ;  /* 0x00000000007c9947 */ /* 0x000fea0003800000 */
[----:B------:R-:W-:Y:S02]  /*5010*/  ISETP.GE.U32.AND P0, PT, R22, 0x4, PT ;  /* 0x000000041600780c */ /* 0x000fe40003f06070 */
[----:B0-----:R-:W-:-:S04]  /*5020*/  LOP3.LUT R13, R3, 0x3, RZ, 0xc0, !PT ;  /* 0x00000003030d7812 */ /* 0x001fc800078ec0ff */
[----:B------:R-:W-:-:S07]  /*5030*/  ISETP.NE.AND P1, PT, R13, RZ, PT ;  /* 0x000000ff0d00720c */ /* 0x000fce0003f25270 */
[----:B------:R-:W-:Y:S06]  /*5040*/  @!P0 BRA `(.L_x_90) ;  /* 0x0000000000388947 */ /* 0x000fec0003800000 */
[----:B---3--:R-:W-:-:S05]  /*5050*/  IMAD R14, R31, 0x8, R1 ;  /* 0x000000081f0e7824 */ /* 0x008fca00078e0201 */
[----:B------:R-:W3:Y:S04]  /*5060*/  LDL.64 R10, [R14] ;  /* 0x000000000e0a7983 */ /* 0x000ee80000100a00 */
[----:B------:R-:W4:Y:S04]  /*5070*/  LDL.64 R8, [R14+0x8] ;  /* 0x000008000e087983 */ /* 0x000f280000100a00 */
[----:B------:R-:W5:Y:S04]  /*5080*/  LDL.64 R6, [R14+0x10] ;  /* 0x000010000e067983 */ /* 0x000f680000100a00 */
[----:B------:R-:W2:Y:S01]  /*5090*/  LDL.64 R4, [R14+0x18] ;  /* 0x000018000e047983 */ /* 0x000ea20000100a00 */
[----:B------:R-:W-:-:S02]  /*50a0*/  IMAD.SHL.U32 R12, R2, 0x8, RZ ;  /* 0x00000008020c7824 */ /* 0x000fc400078e00ff */
[C---:B------:R-:W-:Y:S02]  /*50b0*/  IMAD.SHL.U32 R15, R31.reuse, 0x100, RZ ;  /* 0x000001001f0f7824 */ /* 0x040fe400078e00ff */
[----:B------:R-:W-:-:S03]  /*50c0*/  VIADD R31, R31, 0x4 ;  /* 0x000000041f1f7836 */ /* 0x000fc60000000000 */
[----:B------:R-:W-:-:S05]  /*50d0*/  LOP3.LUT R12, R15, R12, RZ, 0xfc, !PT ;  /* 0x0000000c0f0c7212 */ /* 0x000fca00078efcff */
[----:B------:R-:W-:-:S05]  /*50e0*/  IMAD.IADD R12, R33, 0x1, R12 ;  /* 0x00000001210c7824 */ /* 0x000fca00078e020c */
[----:B---3--:R0:W-:Y:S04]  /*50f0*/  STS.64 [R12+0x800], R10 ;  /* 0x0008000a0c007388 */ /* 0x0081e80000000a00 */
[----:B----4-:R0:W-:Y:S04]  /*5100*/  STS.64 [R12+0x900], R8 ;  /* 0x000900080c007388 */ /* 0x0101e80000000a00 */
[----:B-----5:R0:W-:Y:S04]  /*5110*/  STS.64 [R12+0xa00], R6 ;  /* 0x000a00060c007388 */ /* 0x0201e80000000a00 */
[----:B--2---:R0:W-:Y:S02]  /*5120*/  STS.64 [R12+0xb00], R4 ;  /* 0x000b00040c007388 */ /* 0x0041e40000000a00 */
.L_x_90:
[----:B------:R-:W-:Y:S05]  /*5130*/  @!P1 BRA `(.L_x_88) ;  /* 0x0000000000309947 */ /* 0x000fea0003800000 */
[----:B0-----:R-:W-:Y:S01]  /*5140*/  IMAD.SHL.U32 R10, R2, 0x8, RZ ;  /* 0x00000008020a7824 */ /* 0x001fe200078e00ff */
[----:B------:R-:W-:-:S07]  /*5150*/  MOV R4, RZ ;  /* 0x000000ff00047202 */ /* 0x000fce0000000f00 */
.L_x_91:
[----:B------:R-:W-:-:S05]  /*5160*/  IMAD R7, R31, 0x8, R1 ;  /* 0x000000081f077824 */ /* 0x000fca00078e0201 */
[----:B-1----:R-:W4:Y:S01]  /*5170*/  LDL.64 R8, [R7] ;  /* 0x0000000007087983 */ /* 0x002f220000100a00 */
[C---:B------:R-:W-:Y:S02]  /*5180*/  IMAD.SHL.U32 R5, R31.reuse, 0x100, RZ ;  /* 0x000001001f057824 */ /* 0x040fe400078e00ff */
[----:B------:R-:W-:Y:S02]  /*5190*/  VIADD R4, R4, 0x1 ;  /* 0x0000000104047836 */ /* 0x000fe40000000000 */
[----:B------:R-:W-:Y:S01]  /*51a0*/  VIADD R31, R31, 0x1 ;  /* 0x000000011f1f7836 */ /* 0x000fe20000000000 */
[----:B---3--:R-:W-:Y:S02]  /*51b0*/  LOP3.LUT R6, R5, R10, RZ, 0xfc, !PT ;  /* 0x0000000a05067212 */ /* 0x008fe400078efcff */
[----:B------:R-:W-:-:S03]  /*51c0*/  ISETP.NE.AND P0, PT, R4, R13, PT ;  /* 0x0000000d0400720c */ /* 0x000fc60003f05270 */
[----:B------:R-:W-:-:S05]  /*51d0*/  IMAD.IADD R6, R33, 0x1, R6 ;  /* 0x0000000121067824 */ /* 0x000fca00078e0206 */
[----:B----4-:R1:W-:Y:S05]  /*51e0*/  STS.64 [R6+0x800], R8 ;  /* 0x0008000806007388 */ /* 0x0103ea0000000a00 */
[----:B------:R-:W-:Y:S05]  /*51f0*/  @P0 BRA `(.L_x_91) ;  /* 0xfffffffc00d80947 */ /* 0x000fea000383ffff */
.L_x_88:
[----:B------:R-:W-:Y:S05]  /*5200*/  BSYNC.RECONVERGENT B0 ;  /* 0x0000000000007941 */ /* 0x000fea0003800200 */
.L_x_85:
[----:B------:R-:W-:-:S03]  /*5210*/  UMOV UR4, 0xffffffff ;  /* 0xffffffff00047882 */ /* 0x000fc60000000000 */
[----:B------:R-:W-:Y:S05]  /*5220*/  BRA.DIV UR4, `(.L_x_92) ;  /* 0x0000001a04047947 */ /* 0x000fea000b800000 */
[----:B------:R-:W-:Y:S01]  /*5230*/  NOP ;  /* 0x0000000000007918 */ /* 0x000fe20000000000 */
.L_x_145:
[----:B------:R-:W-:-:S13]  /*5240*/  ISETP.GE.AND P0, PT, R24, 0x1, PT ;  /* 0x000000011800780c */ /* 0x000fda0003f06270 */
[----:B------:R-:W-:Y:S05]  /*5250*/  @!P0 BRA `(.L_x_93) ;  /* 0x00000004009c8947 */ /* 0x000fea0003800000 */
[C---:B------:R-:W-:Y:S01]  /*5260*/  IADD3 R30, PT, PT, -R2.reuse, -0x2, R24 ;  /* 0xfffffffe021e7810 */ /* 0x040fe20007ffe118 */
[----:B0-----:R-:W-:Y:S01]  /*5270*/  HFMA2 R23, -RZ, RZ, 0, 0 ;  /* 0x00000000ff177431 */ /* 0x001fe200000001ff */
[----:B------:R-:W-:Y:S01]  /*5280*/  LOP3.LUT R27, R2, 0x40, RZ, 0xfc, !PT ;  /* 0x00000040021b7812 */ /* 0x000fe200078efcff */
[----:B------:R-:W-:Y:S01]  /*5290*/  BSSY B2, `(.L_x_93) ;  /* 0x0000063000027945 */ /* 0x000fe20003800000 */
[----:B------:R-:W-:Y:S01]  /*52a0*/  LOP3.LUT R29, R30, 0x60, RZ, 0xc0, !PT ;  /* 0x000000601e1d7812 */ /* 0x000fe200078ec0ff */
[C---:B------:R-:W-:Y:S01]  /*52b0*/  IMAD R32, R2.reuse, 0x8, R32 ;  /* 0x0000000802207824 */ /* 0x040fe200078e0220 */
[----:B------:R-:W-:Y:S01]  /*52c0*/  LOP3.LUT R20, R2, 0x60, RZ, 0xfc, !PT ;  /* 0x0000006002147812 */ /* 0x000fe200078efcff */
[----:B------:R-:W-:Y:S01]  /*52d0*/  VIADD R33, R33, 0xb0c ;  /* 0x00000b0c21217836 */ /* 0x000fe20000000000 */
[----:B------:R-:W-:Y:S01]  /*52e0*/  ISETP.NE.AND P0, PT, R29, 0x20, PT ;  /* 0x000000201d00780c */ /* 0x000fe20003f05270 */
[----:B------:R-:W-:Y:S01]  /*52f0*/  VIADD R21, R24, 0xffffffff ;  /* 0xffffffff18157836 */ /* 0x000fe20000000000 */
[----:B------:R-:W-:-:S02]  /*5300*/  LOP3.LUT R22, R2, 0x20, RZ, 0xfc, !PT ;  /* 0x0000002002167812 */ /* 0x000fc400078efcff */
[----:B------:R-:W-:-:S09]  /*5310*/  SEL R27, R27, R20, !P0 ;  /* 0x000000141b1b7207 */ /* 0x000fd20004000000 */
.L_x_106:
[----:B------:R-:W-:Y:S01]  /*5320*/  ISETP.GE.AND P1, PT, R2, R21, PT ;  /* 0x000000150200720c */ /* 0x000fe20003f26270 */
[----:B------:R-:W-:-:S12]  /*5330*/  BSSY.RECONVERGENT B1, `(.L_x_94) ;  /* 0x0000050000017945 */ /* 0x000fd80003800200 */
[----:B0---4-:R-:W-:Y:S05]  /*5340*/  @P1 BRA `(.L_x_95) ;  /* 0x0000000400381947 */ /* 0x011fea0003800000 */
[----:B------:R-:W-:Y:S01]  /*5350*/  ISETP.NE.AND P1, PT, R29, 0x60, PT ;  /* 0x000000601d00780c */ /* 0x000fe20003f25270 */
[----:B------:R-:W-:Y:S01]  /*5360*/  BSSY.RECONVERGENT B0, `(.L_x_96) ;  /* 0x0000024000007945 */ /* 0x000fe20003800200 */
[----:B------:R-:W-:-:S11]  /*5370*/  IMAD.MOV.U32 R24, RZ, RZ, R2 ;  /* 0x000000ffff187224 */ /* 0x000fd600078e0002 */
[----:B------:R-:W-:Y:S05]  /*5380*/  @!P1 BRA `(.L_x_97) ;  /* 0x0000000000849947 */ /* 0x000fea0003800000 */
[----:B------:R-:W0:Y:S01]  /*5390*/  S2R R4, SR_TID.X ;  /* 0x0000000000047919 */ /* 0x000e220000002100 */
[----:B------:R-:W-:Y:S01]  /*53a0*/  BSSY.RECONVERGENT B3, `(.L_x_98) ;  /* 0x000000a000037945 */ /* 0x000fe20003800200 */
[----:B------:R-:W-:Y:S02]  /*53b0*/  ISETP.NE.AND P2, PT, R29, RZ, PT ;  /* 0x000000ff1d00720c */ /* 0x000fe40003f45270 */
[----:B0-----:R-:W-:-:S04]  /*53c0*/  LOP3.LUT R4, R4, 0x1, R23, 0x48, !PT ;  /* 0x0000000104047812 */ /* 0x001fc800078e4817 */
[----:B------:R-:W-:-:S13]  /*53d0*/  ISETP.NE.U32.AND P1, PT, R4, 0x1, PT ;  /* 0x000000010400780c */ /* 0x000fda0003f25070 */
[----:B------:R-:W-:Y:S05]  /*53e0*/  @!P1 BRA `(.L_x_99) ;  /* 0x0000000000149947 */ /* 0x000fea0003800000 */
[----:B-1----:R-:W-:Y:S04]  /*53f0*/  LDS.64 R8, [R32] ;  /* 0x0000000020087984 */ /* 0x002fe80000000a00 */
[----:B---3--:R-:W0:Y:S02]  /*5400*/  LDS.64 R6, [R32+0x8] ;  /* 0x0000080020067984 */ /* 0x008e240000000a00 */
[----:B0-----:R-:W-:-:S13]  /*5410*/  FSETP.GT.AND P1, PT, R9, R7, PT ;  /* 0x000000070900720b */ /* 0x001fda0003f24000 */
[----:B------:R0:W-:Y:S04]  /*5420*/  @P1 STS.64 [R32], R6 ;  /* 0x0000000620001388 */ /* 0x0001e80000000a00 */
[----:B------:R0:W-:Y:S02]  /*5430*/  @P1 STS.64 [R32+0x8], R8 ;  /* 0x0000080820001388 */ /* 0x0001e40000000a00 */
.L_x_99:
[----:B------:R-:W-:Y:S05]  /*5440*/  BSYNC.RECONVERGENT B3 ;  /* 0x0000000000037941 */ /* 0x000fea0003800200 */
.L_x_98:
[----:B------:R-:W-:Y:S01]  /*5450*/  IMAD.MOV.U32 R24, RZ, RZ, R22 ;  /* 0x000000ffff187224 */ /* 0x000fe200078e0016 */
[----:B------:R-:W-:Y:S06]  /*5460*/  @!P2 BRA `(.L_x_97) ;  /* 0x00000000004ca947 */ /* 0x000fec0003800000 */
[C---:B------:R-:W-:Y:S01]  /*5470*/  ISETP.NE.AND P2, PT, R4.reuse, RZ, PT ;  /* 0x000000ff0400720c */ /* 0x040fe20003f45270 */
[----:B------:R-:W-:Y:S01]  /*5480*/  BSSY.RECONVERGENT B3, `(.L_x_100) ;  /* 0x0000008000037945 */ /* 0x000fe20003800200 */
[----:B------:R-:W-:-:S11]  /*5490*/  ISETP.NE.OR P1, PT, R4, RZ, !P0 ;  /* 0x000000ff0400720c */ /* 0x000fd60004725670 */
[----:B------:R-:W-:Y:S05]  /*54a0*/  @P2 BRA `(.L_x_101) ;  /* 0x0000000000142947 */ /* 0x000fea0003800000 */
[----:B01-3--:R-:W-:Y:S04]  /*54b0*/  LDS.64 R6, [R32+0x100] ;  /* 0x0001000020067984 */ /* 0x00bfe80000000a00 */
[----:B------:R-:W0:Y:S02]  /*54c0*/  LDS.64 R4, [R32+0x108] ;  /* 0x0001080020047984 */ /* 0x000e240000000a00 */
[----:B0-----:R-:W-:-:S13]  /*54d0*/  FSETP.GT.AND P2, PT, R7, R5, PT ;  /* 0x000000050700720b */ /* 0x001fda0003f44000 */
[----:B------:R4:W-:Y:S04]  /*54e0*/  @P2 STS.64 [R32+0x100], R4 ;  /* 0x0001000420002388 */ /* 0x0009e80000000a00 */
[----:B------:R4:W-:Y:S02]  /*54f0*/  @P2 STS.64 [R32+0x108], R6 ;  /* 0x0001080620002388 */ /* 0x0009e40000000a00 */
.L_x_101:
[----:B------:R-:W-:Y:S05]  /*5500*/  BSYNC.RECONVERGENT B3 ;  /* 0x0000000000037941 */ /* 0x000fea0003800200 */
.L_x_100:
[----:B------:R-:W-:Y:S01]  /*5510*/  IMAD.MOV.U32 R24, RZ, RZ, R27 ;  /* 0x000000ffff187224 */ /* 0x000fe200078e001b */
[----:B------:R-:W-:Y:S06]  /*5520*/  @P1 BRA `(.L_x_97) ;  /* 0x00000000001c1947 */ /* 0x000fec0003800000 */
[----:B01-34-:R-:W-:Y:S01]  /*5530*/  LDS.64 R6, [R32+0x200] ;  /* 0x0002000020067984 */ /* 0x01bfe20000000a00 */
[----:B------:R-:W-:-:S03]  /*5540*/  IMAD.MOV.U32 R24, RZ, RZ, R20 ;  /* 0x000000ffff187224 */ /* 0x000fc600078e0014 */
[----:B------:R-:W0:Y:S02]  /*5550*/  LDS.64 R4, [R32+0x208] ;  /* 0x0002080020047984 */ /* 0x000e240000000a00 */
[----:B0-----:R-:W-:-:S13]  /*5560*/  FSETP.GT.AND P1, PT, R7, R5, PT ;  /* 0x000000050700720b */ /* 0x001fda0003f24000 */
[----:B------:R0:W-:Y:S01]  /*5570*/  @P1 STS.64 [R32+0x200], R4 ;  /* 0x0002000420001388 */ /* 0x0001e20000000a00 */
[----:B------:R-:W-:-:S03]  /*5580*/  @P1 IMAD.MOV.U32 R24, RZ, RZ, R20 ;  /* 0x000000ffff181224 */ /* 0x000fc600078e0014 */
[----:B------:R0:W-:Y:S04]  /*5590*/  @P1 STS.64 [R32+0x208], R6 ;  /* 0x0002080620001388 */ /* 0x0001e80000000a00 */
.L_x_97:
[----:B------:R-:W-:Y:S05]  /*55a0*/  BSYNC.RECONVERGENT B0 ;  /* 0x0000000000007941 */ /* 0x000fea0003800200 */
.L_x_96:
[----:B------:R-:W-:-:S13]  /*55b0*/  ISETP.GE.U32.AND P1, PT, R30, 0x60, PT ;  /* 0x000000601e00780c */ /* 0x000fda0003f26070 */
[----:B------:R-:W-:Y:S05]  /*55c0*/  @!P1 BRA `(.L_x_95) ;  /* 0x0000000000989947 */ /* 0x000fea0003800000 */
[----:B------:R-:W-:-:S07]  /*55d0*/  IMAD R28, R24, 0x8, R33 ;  /* 0x00000008181c7824 */ /* 0x000fce00078e0221 */
.L_x_104:
[C---:B0---4-:R-:W-:Y:S01]  /*55e0*/  LOP3.LUT R4, R24.reuse, 0x1, R23, 0x48, !PT ;  /* 0x0000000118047812 */ /* 0x051fe200078e4817 */
[----:B------:R-:W-:Y:S01]  /*55f0*/  VIADD R24, R24, 0x80 ;  /* 0x0000008018187836 */ /* 0x000fe20000000000 */
[----:B------:R-:W-:Y:S02]  /*5600*/  BSSY.RECONVERGENT B0, `(.L_x_102) ;  /* 0x0000020000007945 */ /* 0x000fe40003800200 */
[----:B------:R-:W-:Y:S02]  /*5610*/  ISETP.NE.U32.AND P1, PT, R4, 0x1, PT ;  /* 0x000000010400780c */ /* 0x000fe40003f25070 */
[----:B------:R-:W-:-:S11]  /*5620*/  ISETP.GE.AND P5, PT, R24, R21, PT ;  /* 0x000000151800720c */ /* 0x000fd60003fa6270 */
[----:B------:R-:W-:Y:S05]  /*5630*/  @!P1 BRA `(.L_x_103) ;  /* 0x0000000000709947 */ /* 0x000fea0003800000 */
[----:B------:R-:W-:Y:S04]  /*5640*/  LDS R7, [R28+-0x308] ;  /* 0xfffcf8001c077984 */ /* 0x000fe80000000800 */
[----:B------:R-:W0:Y:S04]  /*5650*/  LDS R5, [R28+-0x300] ;  /* 0xfffd00001c057984 */ /* 0x000e280000000800 */
[----:B------:R-:W-:Y:S04]  /*5660*/  LDS R11, [R28+-0x208] ;  /* 0xfffdf8001c0b7984 */ /* 0x000fe80000000800 */
[----:B-1----:R-:W1:Y:S04]  /*5670*/  LDS R9, [R28+-0x200] ;  /* 0xfffe00001c097984 */ /* 0x002e680000000800 */
[----:B---3--:R-:W-:Y:S04]  /*5680*/  LDS R15, [R28+-0x108] ;  /* 0xfffef8001c0f7984 */ /* 0x008fe80000000800 */
[----:B------:R-:W3:Y:S04]  /*5690*/  LDS R13, [R28+-0x100] ;  /* 0xffff00001c0d7984 */ /* 0x000ee80000000800 */
[----:B------:R-:W-:Y:S04]  /*56a0*/  LDS R19, [R28+-0x8] ;  /* 0xfffff8001c137984 */ /* 0x000fe80000000800 */
[----:B------:R-:W4:Y:S01]  /*56b0*/  LDS R17, [R28] ;  /* 0x000000001c117984 */ /* 0x000f220000000800 */
[----:B0-----:R-:W-:-:S02]  /*56c0*/  FSETP.GT.AND P1, PT, R7, R5, PT ;  /* 0x000000050700720b */ /* 0x001fc40003f24000 */
[----:B-1----:R-:W-:-:S11]  /*56d0*/  FSETP.GT.AND P2, PT, R11, R9, PT ;  /* 0x000000090b00720b */ /* 0x002fd60003f44000 */
[----:B------:R-:W0:Y:S01]  /*56e0*/  @P1 LDS R4, [R28+-0x304] ;  /* 0xfffcfc001c041984 */ /* 0x000e220000000800 */
[----:B---3--:R-:W-:-:S03]  /*56f0*/  FSETP.GT.AND P3, PT, R15, R13, PT ;  /* 0x0000000d0f00720b */ /* 0x008fc60003f64000 */
[----:B------:R-:W1:Y:S04]  /*5700*/  @P1 LDS R6, [R28+-0x30c] ;  /* 0xfffcf4001c061984 */ /* 0x000e680000000800 */
[----:B------:R-:W3:Y:S01]  /*5710*/  @P2 LDS R8, [R28+-0x204] ;  /* 0xfffdfc001c082984 */ /* 0x000ee20000000800 */
[----:B----4-:R-:W-:-:S03]  /*5720*/  FSETP.GT.AND P4, PT, R19, R17, PT ;  /* 0x000000111300720b */ /* 0x010fc60003f84000 */
[----:B------:R-:W4:Y:S04]  /*5730*/  @P2 LDS R10, [R28+-0x20c] ;  /* 0xfffdf4001c0a2984 */ /* 0x000f280000000800 */
[----:B------:R-:W5:Y:S04]  /*5740*/  @P3 LDS R12, [R28+-0x104] ;  /* 0xfffefc001c0c3984 */ /* 0x000f680000000800 */
[----:B------:R-:W2:Y:S04]  /*5750*/  @P3 LDS R14, [R28+-0x10c] ;  /* 0xfffef4001c0e3984 */ /* 0x000ea80000000800 */
[----:B------:R-:W2:Y:S04]  /*5760*/  @P4 LDS R16, [R28+-0x4] ;  /* 0xfffffc001c104984 */ /* 0x000ea80000000800 */
[----:B------:R-:W2:Y:S04]  /*5770*/  @P4 LDS R18, [R28+-0xc] ;  /* 0xfffff4001c124984 */ /* 0x000ea80000000800 */
[----:B0-----:R0:W-:Y:S04]  /*5780*/  @P1 STS.64 [R28+-0x30c], R4 ;  /* 0xfffcf4041c001388 */ /* 0x0011e80000000a00 */
[----:B-1----:R0:W-:Y:S04]  /*5790*/  @P1 STS.64 [R28+-0x304], R6 ;  /* 0xfffcfc061c001388 */ /* 0x0021e80000000a00 */
[----:B---3--:R0:W-:Y:S04]  /*57a0*/  @P2 STS.64 [R28+-0x20c], R8 ;  /* 0xfffdf4081c002388 */ /* 0x0081e80000000a00 */
[----:B----4-:R0:W-:Y:S04]  /*57b0*/  @P2 STS.64 [R28+-0x204], R10 ;  /* 0xfffdfc0a1c002388 */ /* 0x0101e80000000a00 */
[----:B-----5:R0:W-:Y:S04]  /*57c0*/  @P3 STS.64 [R28+-0x10c], R12 ;  /* 0xfffef40c1c003388 */ /* 0x0201e80000000a00 */
[----:B--2---:R0:W-:Y:S04]  /*57d0*/  @P3 STS.64 [R28+-0x104], R14 ;  /* 0xfffefc0e1c003388 */ /* 0x0041e80000000a00 */
[----:B------:R0:W-:Y:S04]  /*57e0*/  @P4 STS.64 [R28+-0xc], R16 ;  /* 0xfffff4101c004388 */ /* 0x0001e80000000a00 */
[----:B------:R0:W-:Y:S02]  /*57f0*/  @P4 STS.64 [R28+-0x4], R18 ;  /* 0xfffffc121c004388 */ /* 0x0001e40000000a00 */
.L_x_103:
[----:B------:R-:W-:Y:S05]  /*5800*/  BSYNC.RECONVERGENT B0 ;  /* 0x0000000000007941 */ /* 0x000fea0003800200 */
.L_x_102:
[----:B0-----:R-:W-:Y:S01]  /*5810*/  VIADD R28, R28, 0x400 ;  /* 0x000004001c1c7836 */ /* 0x001fe20000000000 */
[----:B------:R-:W-:Y:S06]  /*5820*/  @!P5 BRA `(.L_x_104) ;  /* 0xfffffffc006cd947 */ /* 0x000fec000383ffff */
.L_x_95:
[----:B------:R-:W-:Y:S05]  /*5830*/  BSYNC.RECONVERGENT B1 ;  /* 0x0000000000017941 */ /* 0x000fea0003800200 */
.L_x_94:
[----:B------:R-:W-:-:S03]  /*5840*/  UMOV UR4, 0xffffffff ;  /* 0xffffffff00047882 */ /* 0x000fc60000000000 */
[----:B------:R-:W-:Y:S05]  /*5850*/  BRA.DIV UR4, `(.L_x_105) ;  /* 0x0000001204947947 */ /* 0x000fea000b800000 */
[----:B------:R-:W-:Y:S01]  /*5860*/  NOP ;  /* 0x0000000000007918 */ /* 0x000fe20000000000 */
.L_x_148:
[----:B------:R-:W5:Y:S01]  /*5870*/  LDCU UR4, c[0x0][0x3a8] ;  /* 0x00007500ff0477ac */ /* 0x000f620008000800 */
[----:B------:R-:W-:Y:S01]  /*5880*/  IADD3 R23, PT, PT, R23, 0x1, RZ ;  /* 0x0000000117177810 */ /* 0x000fe20007ffe0ff */
[----:B-----5:R-:W-:-:S05]  /*5890*/  IMAD.U32 R24, RZ, RZ, UR4 ;  /* 0x00000004ff187e24 */ /* 0x020fca000f8e00ff */
[----:B------:R-:W-:-:S13]  /*58a0*/  ISETP.NE.AND P1, PT, R23, R24, PT ;  /* 0x000000181700720c */ /* 0x000fda0003f25270 */
[----:B------:R-:W-:Y:S05]  /*58b0*/  @P1 BRA `(.L_x_106) ;  /* 0xfffffff800981947 */ /* 0x000fea000383ffff */
[----:B------:R-:W-:Y:S05]  /*58c0*/  BSYNC B2 ;  /* 0x0000000000027941 */ /* 0x000fea0003800000 */
.L_x_93:
[----:B------:R-:W-:-:S13]  /*58d0*/  ISETP.GE.AND P0, PT, R3, 0x8, PT ;  /* 0x000000080300780c */ /* 0x000fda0003f06270 */
[----:B------:R-:W-:Y:S05]  /*58e0*/  @!P0 BRA `(.L_x_107) ;  /* 0x0000000000608947 */ /* 0x000fea0003800000 */
[----:B------:R-:W-:Y:S01]  /*58f0*/  LOP3.LUT R3, R3, 0x7ffffff8, RZ, 0xc0, !PT ;  /* 0x7ffffff803037812 */ /* 0x000fe200078ec0ff */
[----:B0---4-:R-:W-:Y:S01]  /*5900*/  IMAD R4, R2, 0x8, R26 ;  /* 0x0000000802047824 */ /* 0x011fe200078e021a */
[----:B------:R-:W-:Y:S01]  /*5910*/  BSSY.RECONVERGENT B0, `(.L_x_107) ;  /* 0x0000015000007945 */ /* 0x000fe20003800200 */
[----:B------:R-:W-:Y:S02]  /*5920*/  VIADD R21, R1, 0x20 ;  /* 0x0000002001157836 */ /* 0x000fe40000000000 */
[----:B------:R-:W-:Y:S01]  /*5930*/  IMAD.MOV R3, RZ, RZ, -R3 ;  /* 0x000000ffff037224 */ /* 0x000fe200078e0a03 */
[----:B------:R-:W-:-:S07]  /*5940*/  IADD3 R20, PT, PT, R4, 0xf00, R25 ;  /* 0x00000f0004147810 */ /* 0x000fce0007ffe019 */
.L_x_108:
[----:B------:R-:W-:Y:S01]  /*5950*/  LDS.64 R4, [R20+-0x700] ;  /* 0xfff9000014047984 */ /* 0x000fe20000000a00 */
[----:B------:R-:W-:-:S03]  /*5960*/  VIADD R3, R3, 0x8 ;  /* 0x0000000803037836 */ /* 0x000fc60000000000 */
[----:B-1-3--:R-:W0:Y:S02]  /*5970*/  LDS.64 R6, [R20+-0x600] ;  /* 0xfffa000014067984 */ /* 0x00ae240000000a00 */
[----:B------:R-:W-:Y:S02]  /*5980*/  ISETP.NE.AND P0, PT, R3, RZ, PT ;  /* 0x000000ff0300720c */ /* 0x000fe40003f05270 */
[----:B------:R-:W-:Y:S04]  /*5990*/  LDS.64 R8, [R20+-0x500] ;  /* 0xfffb000014087984 */ /* 0x000fe80000000a00 */
[----:B------:R-:W1:Y:S04]  /*59a0*/  LDS.64 R10, [R20+-0x400] ;  /* 0xfffc0000140a7984 */ /* 0x000e680000000a00 */
[----:B------:R-:W-:Y:S04]  /*59b0*/  LDS.64 R12, [R20+-0x300] ;  /* 0xfffd0000140c7984 */ /* 0x000fe80000000a00 */
[----:B------:R-:W3:Y:S04]  /*59c0*/  LDS.64 R14, [R20+-0x200] ;  /* 0xfffe0000140e7984 */ /* 0x000ee80000000a00 */
[----:B------:R-:W-:Y:S04]  /*59d0*/  LDS.64 R16, [R20+-0x100] ;  /* 0xffff000014107984 */ /* 0x000fe80000000a00 */
[----:B------:R4:W5:Y:S02]  /*59e0*/  LDS.64 R18, [R20] ;  /* 0x0000000014127984 */ /* 0x0009640000000a00 */
[----:B----4-:R-:W-:-:S02]  /*59f0*/  VIADD R20, R20, 0x800 ;  /* 0x0000080014147836 */ /* 0x010fc40000000000 */
[----:B0-----:R-:W-:Y:S04]  /*5a00*/  STL.128 [R21+-0x20], R4 ;  /* 0xffffe00415007387 */ /* 0x001fe80000100c00 */
[----:B-1----:R-:W-:Y:S04]  /*5a10*/  STL.128 [R21+-0x10], R8 ;  /* 0xfffff00815007387 */ /* 0x002fe80000100c00 */
[----:B---3--:R-:W-:Y:S04]  /*5a20*/  STL.128 [R21], R12 ;  /* 0x0000000c15007387 */ /* 0x008fe80000100c00 */
[----:B-----5:R0:W-:Y:S02]  /*5a30*/  STL.128 [R21+0x10], R16 ;  /* 0x0000101015007387 */ /* 0x0201e40000100c00 */
[----:B0-----:R-:W-:Y:S01]  /*5a40*/  VIADD R21, R21, 0x40 ;  /* 0x0000004015157836 */ /* 0x001fe20000000000 */
[----:B------:R-:W-:Y:S06]  /*5a50*/  @P0 BRA `(.L_x_108) ;  /* 0xfffffffc00bc0947 */ /* 0x000fec000383ffff */
[----:B------:R-:W-:Y:S05]  /*5a60*/  BSYNC.RECONVERGENT B0 ;  /* 0x0000000000007941 */ /* 0x000fea0003800200 */
.L_x_107:
[----:B------:R-:W-:-:S03]  /*5a70*/  UMOV UR4, 0xffffffff ;  /* 0xffffffff00047882 */ /* 0x000fc60000000000 */
[----:B------:R-:W-:Y:S05]  /*5a80*/  BRA.DIV UR4, `(.L_x_109) ;  /* 0x0000001204247947 */ /* 0x000fea000b800000 */
[----:B------:R-:W-:Y:S01]  /*5a90*/  NOP ;  /* 0x0000000000007918 */ /* 0x000fe20000000000 */
.L_x_151:
[----:B------:R-:W-:-:S13]  /*5aa0*/  ISETP.GE.AND P0, PT, R2, R24, PT ;  /* 0x000000180200720c */ /* 0x000fda0003f06270 */
[----:B------:R-:W-:Y:S05]  /*5ab0*/  @P0 EXIT ;  /* 0x000000000000094d */ /* 0x000fea0003800000 */
[----:B------:R-:W-:Y:S01]  /*5ac0*/  LOP3.LUT R3, RZ, R2, RZ, 0x33, !PT ;  /* 0x00000002ff037212 */ /* 0x000fe200078e33ff */
[----:B------:R-:W-:Y:S04]  /*5ad0*/  BSSY.RECONVERGENT B0, `(.L_x_110) ;  /* 0x000001e000007945 */ /* 0x000fe80003800200 */
[----:B------:R-:W-:-:S05]  /*5ae0*/  IMAD.IADD R3, R3, 0x1, R24 ;  /* 0x0000000103037824 */ /* 0x000fca00078e0218 */
[C---:B0---4-:R-:W-:Y:S02]  /*5af0*/  LOP3.LUT R4, R3.reuse, 0x60, RZ, 0xc0, !PT ;  /* 0x0000006003047812 */ /* 0x051fe400078ec0ff */
[----:B------:R-:W-:Y:S02]  /*5b00*/  ISETP.GE.U32.AND P1, PT, R3, 0x60, PT ;  /* 0x000000600300780c */ /* 0x000fe40003f26070 */
[----:B------:R-:W-:Y:S02]  /*5b10*/  ISETP.NE.AND P0, PT, R4, 0x60, PT ;  /* 0x000000600400780c */ /* 0x000fe40003f05270 */
[----:B------:R-:W0:Y:S11]  /*5b20*/  LDC.64 R4, c[0x0][0x3a0] ;  /* 0x0000e800ff047b82 */ /* 0x000e360000000a00 */
[----:B------:R-:W-:Y:S05]  /*5b30*/  @!P0 BRA `(.L_x_111) ;  /* 0x00000000005c8947 */ /* 0x000fea0003800000 */
[----:B-1----:R-:W-:Y:S01]  /*5b40*/  HFMA2 R8, -RZ, RZ, 0, 2.384185791015625e-07 ;  /* 0x00000004ff087431 */ /* 0x002fe200000001ff */
[----:B------:R-:W-:Y:S01]  /*5b50*/  LEA.HI R3, R3, 0x1, RZ, 0x1b ;  /* 0x0000000103037811 */ /* 0x000fe200078fd8ff */
[----:B------:R-:W-:Y:S02]  /*5b60*/  IMAD.MOV.U32 R9, RZ, RZ, 0x0 ;  /* 0x00000000ff097424 */ /* 0x000fe400078e00ff */
[----:B------:R-:W-:Y:S02]  /*5b70*/  IMAD R10, R2, 0x8, R26 ;  /* 0x00000008020a7824 */ /* 0x000fe400078e021a */
[C---:B------:R-:W-:Y:S01]  /*5b80*/  IMAD.SHL.U32 R7, R3.reuse, 0x20, RZ ;  /* 0x0000002003077824 */ /* 0x040fe200078e00ff */
[----:B------:R-:W-:Y:S01]  /*5b90*/  LOP3.LUT R3, R3, 0x3, RZ, 0xc0, !PT ;  /* 0x0000000303037812 */ /* 0x000fe200078ec0ff */
[----:B------:R-:W-:Y:S01]  /*5ba0*/  IMAD R11, R0, R24, R2 ;  /* 0x00000018000b7224 */ /* 0x000fe200078e0202 */
[----:B------:R-:W-:Y:S01]  /*5bb0*/  IADD3 R10, PT, PT, R10, 0x800, R25 ;  /* 0x000008000a0a7810 */ /* 0x000fe20007ffe019 */
[----:B0-----:R-:W-:Y:S01]  /*5bc0*/  IMAD.WIDE.U32 R8, R4, 0x1, R8 ;  /* 0x0000000104087825 */ /* 0x001fe200078e0008 */
[----:B------:R-:W-:-:S03]  /*5bd0*/  LOP3.LUT R2, R2, 0x60, R7, 0xf8, !PT ;  /* 0x0000006002027812 */ /* 0x000fc600078ef807 */
[----:B------:R-:W-:Y:S02]  /*5be0*/  IMAD.MOV R3, RZ, RZ, -R3 ;  /* 0x000000ffff037224 */ /* 0x000fe400078e0a03 */
[----:B---3--:R-:W-:-:S07]  /*5bf0*/  IMAD.IADD R15, R9, 0x1, R5 ;  /* 0x00000001090f7824 */ /* 0x008fce00078e0205 */
.L_x_112:
[----:B----4-:R0:W1:Y:S01]  /*5c00*/  LDS.64 R12, [R10] ;  /* 0x000000000a0c7984 */ /* 0x0100620000000a00 */
[----:B------:R-:W-:Y:S02]  /*5c10*/  IMAD.MOV.U32 R6, RZ, RZ, R8 ;  /* 0x000000ffff067224 */ /* 0x000fe400078e0008 */
[----:B------:R-:W-:Y:S02]  /*5c20*/  IMAD.MOV.U32 R7, RZ, RZ, R15 ;  /* 0x000000ffff077224 */ /* 0x000fe400078e000f */
[----:B------:R-:W-:Y:S02]  /*5c30*/  VIADD R3, R3, 0x1 ;  /* 0x0000000103037836 */ /* 0x000fe40000000000 */
[----:B------:R-:W-:Y:S01]  /*5c40*/  IMAD.WIDE R6, R11, 0x8, R6 ;  /* 0x000000080b067825 */ /* 0x000fe200078e0206 */
[----:B0-----:R-:W-:Y:S02]  /*5c50*/  IADD3 R10, PT, PT, R10, 0x100, RZ ;  /* 0x000001000a0a7810 */ /* 0x001fe40007ffe0ff */
[----:B------:R-:W-:Y:S01]  /*5c60*/  ISETP.NE.AND P0, PT, R3, RZ, PT ;  /* 0x000000ff0300720c */ /* 0x000fe20003f05270 */
[----:B------:R-:W-:Y:S01]  /*5c70*/  VIADD R11, R11, 0x20 ;  /* 0x000000200b0b7836 */ /* 0x000fe20000000000 */
[----:B-1----:R4:W-:Y:S04]  /*5c80*/  STG.E desc[UR6][R6.64+-0x4], R12 ;  /* 0xfffffc0c06007986 */ /* 0x0029e8000c101906 */
[----:B------:R4:W-:Y:S07]  /*5c90*/  STG.E desc[UR6][R6.64], R13 ;  /* 0x0000000d06007986 */ /* 0x0009ee000c101906 */
[----:B------:R-:W-:Y:S05]  /*5ca0*/  @P0 BRA `(.L_x_112) ;  /* 0xfffffffc00d40947 */ /* 0x000fea000383ffff */
.L_x_111:
[----:B------:R-:W-:Y:S05]  /*5cb0*/  BSYNC.RECONVERGENT B0 ;  /* 0x0000000000007941 */ /* 0x000fea0003800200 */
.L_x_110:
[----:B------:R-:W-:Y:S05]  /*5cc0*/  @!P1 EXIT ;  /* 0x000000000000994d */ /* 0x000fea0003800000 */
[----:B------:R-:W-:Y:S01]  /*5cd0*/  IMAD.IADD R3, R24, 0x1, -R2 ;  /* 0x0000000118037824 */ /* 0x000fe200078e0a02 */
[----:B0-----:R-:W-:Y:S01]  /*5ce0*/  IADD3 R4, P0, PT, R4, 0x200, RZ ;  /* 0x0000020004047810 */ /* 0x001fe20007f1e0ff */
[----:B------:R-:W-:Y:S01]  /*5cf0*/  IMAD R26, R2, 0x8, R26 ;  /* 0x00000008021a7824 */ /* 0x000fe200078e021a */
[----:B------:R-:W-:Y:S02]  /*5d00*/  BSSY.RECONVERGENT B0, `(.L_x_113) ;  /* 0x0000045000007945 */ /* 0x000fe40003800200 */
[----:B------:R-:W-:Y:S01]  /*5d10*/  ISETP.GT.AND P1, PT, R3, 0x180, PT ;  /* 0x000001800300780c */ /* 0x000fe20003f24270 */
[----:B------:R-:W-:Y:S01]  /*5d20*/  IMAD.X R5, RZ, RZ, R5, P0 ;  /* 0x000000ffff057224 */ /* 0x000fe200000e0605 */
[----:B------:R-:W-:Y:S01]  /*5d30*/  IADD3 R25, PT, PT, R26, 0xb00, R25 ;  /* 0x00000b001a197810 */ /* 0x000fe20007ffe019 */
[----:B------:R-:W-:Y:S01]  /*5d40*/  IMAD R3, R0, R24, R2 ;  /* 0x0000001800037224 */ /* 0x000fe200078e0202 */
[----:B------:R-:W-:-:S09]  /*5d50*/  PLOP3.LUT P0, PT, PT, PT, PT, 0x80, 0x8 ;  /* 0x000000000008781c */ /* 0x000fd20003f0f070 */
[----:B------:R-:W-:Y:S05]  /*5d60*/  @!P1 BRA `(.L_x_114) ;  /* 0x0000000000f89947 */ /* 0x000fea0003800000 */
[----:B------:R-:W-:Y:S01]  /*5d70*/  PLOP3.LUT P0, PT, PT, PT, PT, 0x8, 0x80 ;  /* 0x000000000080781c */ /* 0x000fe20003f0e170 */
[----:B------:R-:W-:-:S12]  /*5d80*/  VIADD R35, R24, 0xfffffe80 ;  /* 0xfffffe8018237836 */ /* 0x000fd80000000000 */
.L_x_115:
[----:B-1----:R-:W0:Y:S01]  /*5d90*/  LDS.64 R28, [R25+-0x300] ;  /* 0xfffd0000191c7984 */ /* 0x002e220000000a00 */
[----:B------:R-:W-:Y:S01]  /*5da0*/  IMAD.WIDE R38, R3, 0x8, R4 ;  /* 0x0000000803267825 */ /* 0x000fe200078e0204 */
[----:B------:R-:W-:Y:S02]  /*5db0*/  IADD3 R2, PT, PT, R2, 0x200, RZ ;  /* 0x0000020002027810 */ /* 0x000fe40007ffe0ff */
[----:B------:R-:W5:Y:S02]  /*5dc0*/  LDS.64 R32, [R25+-0x200] ;  /* 0xfffe000019207984 */ /* 0x000f640000000a00 */
[----:B------:R-:W-:Y:S02]  /*5dd0*/  ISETP.GE.AND P1, PT, R2, R35, PT ;  /* 0x000000230200720c */ /* 0x000fe40003f26270 */
[----:B------:R-:W2:Y:S04]  /*5de0*/  LDS.64 R40, [R25+-0x100] ;  /* 0xffff000019287984 */ /* 0x000ea80000000a00 */
[----:B------:R-:W2:Y:S04]  /*5df0*/  LDS.64 R36, [R25] ;  /* 0x0000000019247984 */ /* 0x000ea80000000a00 */
[----:B-1-34-:R-:W1:Y:S04]  /*5e00*/  LDS.64 R6, [R25+0x100] ;  /* 0x0001000019067984 */ /* 0x01ae680000000a00 */
[----:B------:R-:W3:Y:S04]  /*5e10*/  LDS.64 R8, [R25+0x200] ;  /* 0x0002000019087984 */ /* 0x000ee80000000a00 */
[----:B------:R-:W4:Y:S04]  /*5e20*/  LDS.64 R10, [R25+0x300] ;  /* 0x00030000190a7984 */ /* 0x000f280000000a00 */
[----:B------:R-:W4:Y:S04]  /*5e30*/  LDS.64 R12, [R25+0x400] ;  /* 0x00040000190c7984 */ /* 0x000f280000000a00 */
[----:B------:R-:W4:Y:S04]  /*5e40*/  LDS.64 R14, [R25+0x500] ;  /* 0x00050000190e7984 */ /* 0x000f280000000a00 */
[----:B------:R-:W4:Y:S04]  /*5e50*/  LDS.64 R16, [R25+0x600] ;  /* 0x0006000019107984 */ /* 0x000f280000000a00 */
[----:B0-----:R-:W-:Y:S04]  /*5e60*/  STG.E desc[UR6][R38.64+-0x200], R28 ;  /* 0xfffe001c26007986 */ /* 0x001fe8000c101906 */
[----:B------:R-:W-:Y:S04]  /*5e70*/  STG.E desc[UR6][R38.64+-0x1fc], R29 ;  /* 0xfffe041d26007986 */ /* 0x000fe8000c101906 */
[----:B------:R-:W0:Y:S04]  /*5e80*/  LDS.64 R18, [R25+0x700] ;  /* 0x0007000019127984 */ /* 0x000e280000000a00 */
[----:B------:R-:W0:Y:S04]  /*5e90*/  LDS.64 R20, [R25+0x800] ;  /* 0x0008000019147984 */ /* 0x000e280000000a00 */
[----:B------:R-:W0:Y:S04]  /*5ea0*/  LDS.64 R22, [R25+0x900] ;  /* 0x0009000019167984 */ /* 0x000e280000000a00 */
[----:B------:R-:W0:Y:S04]  /*5eb0*/  LDS.64 R26, [R25+0xa00] ;  /* 0x000a0000191a7984 */ /* 0x000e280000000a00 */
[----:B------:R-:W0:Y:S04]  /*5ec0*/  LDS.64 R28, [R25+0xb00] ;  /* 0x000b0000191c7984 */ /* 0x000e280000000a00 */
[----:B------:R2:W0:Y:S04]  /*5ed0*/  LDS.64 R30, [R25+0xc00] ;  /* 0x000c0000191e7984 */ /* 0x0004280000000a00 */
[----:B-----5:R5:W-:Y:S04]  /*5ee0*/  STG.E desc[UR6][R38.64+-0xfc], R33 ;  /* 0xffff042126007986 */ /* 0x020be8000c101906 */
[----:B------:R1:W-:Y:S01]  /*5ef0*/  STG.E desc[UR6][R38.64+-0x100], R32 ;  /* 0xffff002026007986 */ /* 0x0003e2000c101906 */
[----:B--2---:R-:W-:-:S03]  /*5f00*/  VIADD R25, R25, 0x1000 ;  /* 0x0000100019197836 */ /* 0x004fc60000000000 */
[----:B------:R2:W-:Y:S01]  /*5f10*/  STG.E desc[UR6][R38.64+0x4], R41 ;  /* 0x0000042926007986 */ /* 0x0005e2000c101906 */
[----:B-----5:R-:W-:-:S03]  /*5f20*/  VIADD R33, R3, 0x80 ;  /* 0x0000008003217836 */ /* 0x020fc60000000000 */
[----:B------:R-:W-:Y:S01]  /*5f30*/  STG.E desc[UR6][R38.64], R40 ;  /* 0x0000002826007986 */ /* 0x000fe2000c101906 */
[----:B-1----:R-:W-:-:S03]  /*5f40*/  IMAD.WIDE R32, R33, 0x8, R4 ;  /* 0x0000000821207825 */ /* 0x002fc600078e0204 */
[----:B------:R-:W-:Y:S01]  /*5f50*/  STG.E desc[UR6][R38.64+0x100], R36 ;  /* 0x0001002426007986 */ /* 0x000fe2000c101906 */
[----:B--2---:R-:W-:-:S03]  /*5f60*/  VIADD R41, R3, 0x100 ;  /* 0x0000010003297836 */ /* 0x004fc60000000000 */
[----:B------:R1:W-:Y:S04]  /*5f70*/  STG.E desc[UR6][R38.64+0x104], R37 ;  /* 0x0001042526007986 */ /* 0x0003e8000c101906 */
[----:B------:R-:W-:Y:S04]  /*5f80*/  STG.E desc[UR6][R32.64+-0x200], R6 ;  /* 0xfffe000620007986 */ /* 0x000fe8000c101906 */
[----:B------:R2:W-:Y:S01]  /*5f90*/  STG.E desc[UR6][R32.64+-0x1fc], R7 ;  /* 0xfffe040720007986 */ /* 0x0005e2000c101906 */
[----:B-1----:R-:W-:-:S03]  /*5fa0*/  VIADD R39, R3, 0x180 ;  /* 0x0000018003277836 */ /* 0x002fc60000000000 */
[----:B---3--:R1:W-:Y:S01]  /*5fb0*/  STG.E desc[UR6][R32.64+-0x100], R8 ;  /* 0xffff000820007986 */ /* 0x0083e2000c101906 */
[----:B------:R-:W-:-:S03]  /*5fc0*/  IMAD.WIDE R36, R41, 0x8, R4 ;  /* 0x0000000829247825 */ /* 0x000fc600078e0204 */
[----:B------:R1:W-:Y:S01]  /*5fd0*/  STG.E desc[UR6][R32.64+-0xfc], R9 ;  /* 0xffff040920007986 */ /* 0x0003e2000c101906 */
[----:B------:R-:W-:Y:S02]  /*5fe0*/  VIADD R3, R3, 0x200 ;  /* 0x0000020003037836 */ /* 0x000fe40000000000 */
[----:B--2---:R-:W-:Y:S01]  /*5ff0*/  IMAD.WIDE R6, R39, 0x8, R4 ;  /* 0x0000000827067825 */ /* 0x004fe200078e0204 */
[----:B----4-:R1:W-:Y:S04]  /*6000*/  STG.E desc[UR6][R32.64], R10 ;  /* 0x0000000a20007986 */ /* 0x0103e8000c101906 */
[----:B------:R1:W-:Y:S04]  /*6010*/  STG.E desc[UR6][R32.64+0x4], R11 ;  /* 0x0000040b20007986 */ /* 0x0003e8000c101906 */
[----:B------:R1:W-:Y:S04]  /*6020*/  STG.E desc[UR6][R32.64+0x100], R12 ;  /* 0x0001000c20007986 */ /* 0x0003e8000c101906 */
[----:B------:R1:W-:Y:S04]  /*6030*/  STG.E desc[UR6][R32.64+0x104], R13 ;  /* 0x0001040d20007986 */ /* 0x0003e8000c101906 */
[----:B------:R1:W-:Y:S04]  /*6040*/  STG.E desc[UR6][R36.64+-0x200], R14 ;  /* 0xfffe000e24007986 */ /* 0x0003e8000c101906 */
[----:B------:R1:W-:Y:S04]  /*6050*/  STG.E desc[UR6][R36.64+-0x1fc], R15 ;  /* 0xfffe040f24007986 */ /* 0x0003e8000c101906 */
[----:B------:R1:W-:Y:S04]  /*6060*/  STG.E desc[UR6][R36.64+-0x100], R16 ;  /* 0xffff001024007986 */ /* 0x0003e8000c101906 */
[----:B------:R1:W-:Y:S04]  /*6070*/  STG.E desc[UR6][R36.64+-0xfc], R17 ;  /* 0xffff041124007986 */ /* 0x0003e8000c101906 */
[----:B0-----:R1:W-:Y:S04]  /*6080*/  STG.E desc[UR6][R36.64], R18 ;  /* 0x0000001224007986 */ /* 0x0013e8000c101906 */
[----:B------:R1:W-:Y:S04]  /*6090*/  STG.E desc[UR6][R36.64+0x4], R19 ;  /* 0x0000041324007986 */ /* 0x0003e8000c101906 */
        /* <DEDUP_REMOVED lines=9> */
[----:B------:R1:W-:Y:S01]  /*6130*/  STG.E desc[UR6][R6.64+0x104], R31 ;  /* 0x0001041f06007986 */ /* 0x0003e2000c101906 */
[----:B------:R-:W-:Y:S05]  /*6140*/  @!P1 BRA `(.L_x_115) ;  /* 0xfffffffc00109947 */ /* 0x000fea000383ffff */
.L_x_114:
[----:B------:R-:W-:Y:S05]  /*6150*/  BSYNC.RECONVERGENT B0 ;  /* 0x0000000000007941 */ /* 0x000fea0003800200 */
.L_x_113:
[----:B------:R-:W-:Y:S01]  /*6160*/  IMAD.IADD R0, R24, 0x1, -R2 ;  /* 0x0000000118007824 */ /* 0x000fe200078e0a02 */
[----:B------:R-:W-:Y:S04]  /*6170*/  BSSY.RECONVERGENT B0, `(.L_x_116) ;  /* 0x0000022000007945 */ /* 0x000fe80003800200 */
[----:B------:R-:W-:-:S13]  /*6180*/  ISETP.GT.AND P1, PT, R0, 0x80, PT ;  /* 0x000000800000780c */ /* 0x000fda0003f24270 */
[----:B------:R-:W-:Y:S05]  /*6190*/  @!P1 BRA `(.L_x_117) ;  /* 0x00000000007c9947 */ /* 0x000fea0003800000 */
[----:B-1----:R-:W0:Y:S01]  /*61a0*/  LDS.64 R10, [R25+-0x300] ;  /* 0xfffd0000190a7984 */ /* 0x002e220000000a00 */
[C---:B------:R-:W-:Y:S01]  /*61b0*/  VIADD R9, R3.reuse, 0x80 ;  /* 0x0000008003097836 */ /* 0x040fe20000000000 */
[----:B------:R-:W-:Y:S01]  /*61c0*/  PLOP3.LUT P0, PT, PT, PT, PT, 0x8, 0x80 ;  /* 0x000000000080781c */ /* 0x000fe20003f0e170 */
[--C-:B---34-:R-:W-:Y:S01]  /*61d0*/  IMAD.WIDE R6, R3, 0x8, R4.reuse ;  /* 0x0000000803067825 */ /* 0x118fe200078e0204 */
[----:B------:R-:W1:Y:S03]  /*61e0*/  LDS.64 R12, [R25+-0x200] ;  /* 0xfffe0000190c7984 */ /* 0x000e660000000a00 */
[----:B------:R-:W-:Y:S01]  /*61f0*/  IMAD.WIDE R8, R9, 0x8, R4 ;  /* 0x0000000809087825 */ /* 0x000fe200078e0204 */
[----:B------:R-:W3:Y:S03]  /*6200*/  LDS.64 R14, [R25+-0x100] ;  /* 0xffff0000190e7984 */ /* 0x000ee60000000a00 */
[----:B------:R-:W-:Y:S01]  /*6210*/  VIADD R2, R2, 0x100 ;  /* 0x0000010002027836 */ /* 0x000fe20000000000 */
[----:B------:R-:W4:Y:S01]  /*6220*/  LDS.64 R16, [R25] ;  /* 0x0000000019107984 */ /* 0x000f220000000a00 */
[----:B------:R-:W-:-:S03]  /*6230*/  VIADD R3, R3, 0x100 ;  /* 0x0000010003037836 */ /* 0x000fc60000000000 */
[----:B------:R-:W5:Y:S04]  /*6240*/  LDS.64 R18, [R25+0x100] ;  /* 0x0001000019127984 */ /* 0x000f680000000a00 */
[----:B------:R-:W2:Y:S04]  /*6250*/  LDS.64 R20, [R25+0x200] ;  /* 0x0002000019147984 */ /* 0x000ea80000000a00 */
[----:B------:R-:W2:Y:S04]  /*6260*/  LDS.64 R22, [R25+0x300] ;  /* 0x0003000019167984 */ /* 0x000ea80000000a00 */
[----:B------:R0:W2:Y:S02]  /*6270*/  LDS.64 R26, [R25+0x400] ;  /* 0x00040000191a7984 */ /* 0x0000a40000000a00 */
[----:B0-----:R-:W-:-:S02]  /*6280*/  VIADD R25, R25, 0x800 ;  /* 0x0000080019197836 */ /* 0x001fc40000000000 */
[----:B------:R0:W-:Y:S04]  /*6290*/  STG.E desc[UR6][R6.64+-0x200], R10 ;  /* 0xfffe000a06007986 */ /* 0x0001e8000c101906 */
[----:B------:R0:W-:Y:S04]  /*62a0*/  STG.E desc[UR6][R6.64+-0x1fc], R11 ;  /* 0xfffe040b06007986 */ /* 0x0001e8000c101906 */
[----:B-1----:R0:W-:Y:S04]  /*62b0*/  STG.E desc[UR6][R6.64+-0x100], R12 ;  /* 0xffff000c06007986 */ /* 0x0021e8000c101906 */
[----:B------:R0:W-:Y:S04]  /*62c0*/  STG.E desc[UR6][R6.64+-0xfc], R13 ;  /* 0xffff040d06007986 */ /* 0x0001e8000c101906 */
[----:B---3--:R0:W-:Y:S04]  /*62d0*/  STG.E desc[UR6][R6.64], R14 ;  /* 0x0000000e06007986 */ /* 0x0081e8000c101906 */
[----:B------:R0:W-:Y:S04]  /*62e0*/  STG.E desc[UR6][R6.64+0x4], R15 ;  /* 0x0000040f06007986 */ /* 0x0001e8000c101906 */
[----:B----4-:R0:W-:Y:S04]  /*62f0*/  STG.E desc[UR6][R6.64+0x100], R16 ;  /* 0x0001001006007986 */ /* 0x0101e8000c101906 */
[----:B------:R0:W-:Y:S04]  /*6300*/  STG.E desc[UR6][R6.64+0x104], R17 ;  /* 0x0001041106007986 */ /* 0x0001e8000c101906 */
[----:B-----5:R0:W-:Y:S04]  /*6310*/  STG.E desc[UR6][R8.64+-0x200], R18 ;  /* 0xfffe001208007986 */ /* 0x0201e8000c101906 */
[----:B------:R0:W-:Y:S04]  /*6320*/  STG.E desc[UR6][R8.64+-0x1fc], R19 ;  /* 0xfffe041308007986 */ /* 0x0001e8000c101906 */
[----:B--2---:R0:W-:Y:S04]  /*6330*/  STG.E desc[UR6][R8.64+-0x100], R20 ;  /* 0xffff001408007986 */ /* 0x0041e8000c101906 */
[----:B------:R0:W-:Y:S04]  /*6340*/  STG.E desc[UR6][R8.64+-0xfc], R21 ;  /* 0xffff041508007986 */ /* 0x0001e8000c101906 */
[----:B------:R0:W-:Y:S04]  /*6350*/  STG.E desc[UR6][R8.64], R22 ;  /* 0x0000001608007986 */ /* 0x0001e8000c101906 */
[----:B------:R0:W-:Y:S04]  /*6360*/  STG.E desc[UR6][R8.64+0x4], R23 ;  /* 0x0000041708007986 */ /* 0x0001e8000c101906 */
[----:B------:R0:W-:Y:S04]  /*6370*/  STG.E desc[UR6][R8.64+0x100], R26 ;  /* 0x0001001a08007986 */ /* 0x0001e8000c101906 */
[----:B------:R0:W-:Y:S02]  /*6380*/  STG.E desc[UR6][R8.64+0x104], R27 ;  /* 0x0001041b08007986 */ /* 0x0001e4000c101906 */
.L_x_117:
[----:B------:R-:W-:Y:S05]  /*6390*/  BSYNC.RECONVERGENT B0 ;  /* 0x0000000000007941 */ /* 0x000fea0003800200 */
.L_x_116:
[----:B------:R-:W-:-:S13]  /*63a0*/  ISETP.LT.OR P0, PT, R2, R24, P0 ;  /* 0x000000180200720c */ /* 0x000fda0000701670 */
[----:B------:R-:W-:Y:S05]  /*63b0*/  @!P0 EXIT ;  /* 0x000000000000894d */ /* 0x000fea0003800000 */
[----:B01-34-:R-:W0:Y:S01]  /*63c0*/  LDS.64 R6, [R25+-0x300] ;  /* 0xfffd000019067984 */ /* 0x01be220000000a00 */
[----:B------:R-:W-:-:S03]  /*63d0*/  IMAD.WIDE R4, R3, 0x8, R4 ;  /* 0x0000000803047825 */ /* 0x000fc600078e0204 */
[----:B------:R-:W1:Y:S04]  /*63e0*/  LDS.64 R8, [R25+-0x200] ;  /* 0xfffe000019087984 */ /* 0x000e680000000a00 */
[----:B------:R-:W3:Y:S04]  /*63f0*/  LDS.64 R10, [R25+-0x100] ;  /* 0xffff0000190a7984 */ /* 0x000ee80000000a00 */
[----:B------:R-:W4:Y:S04]  /*6400*/  LDS.64 R12, [R25] ;  /* 0x00000000190c7984 */ /* 0x000f280000000a00 */
[----:B0-----:R-:W-:Y:S04]  /*6410*/  STG.E desc[UR6][R4.64+-0x200], R6 ;  /* 0xfffe000604007986 */ /* 0x001fe8000c101906 */
[----:B------:R-:W-:Y:S04]  /*6420*/  STG.E desc[UR6][R4.64+-0x1fc], R7 ;  /* 0xfffe040704007986 */ /* 0x000fe8000c101906 */
[----:B-1----:R-:W-:Y:S04]  /*6430*/  STG.E desc[UR6][R4.64+-0x100], R8 ;  /* 0xffff000804007986 */ /* 0x002fe8000c101906 */
[----:B------:R-:W-:Y:S04]  /*6440*/  STG.E desc[UR6][R4.64+-0xfc], R9 ;  /* 0xffff040904007986 */ /* 0x000fe8000c101906 */
[----:B---3--:R-:W-:Y:S04]  /*6450*/  STG.E desc[UR6][R4.64], R10 ;  /* 0x0000000a04007986 */ /* 0x008fe8000c101906 */
[----:B------:R-:W-:Y:S04]  /*6460*/  STG.E desc[UR6][R4.64+0x4], R11 ;  /* 0x0000040b04007986 */ /* 0x000fe8000c101906 */
[----:B----4-:R-:W-:Y:S04]  /*6470*/  STG.E desc[UR6][R4.64+0x100], R12 ;  /* 0x0001000c04007986 */ /* 0x010fe8000c101906 */
[----:B------:R-:W-:Y:S01]  /*6480*/  STG.E desc[UR6][R4.64+0x104], R13 ;  /* 0x0001040d04007986 */ /* 0x000fe2000c101906 */
[----:B------:R-:W-:Y:S05]  /*6490*/  EXIT ;  /* 0x000000000000794d */ /* 0x000fea0003800000 */
.L_x_11:
[----:B------:R-:W-:Y:S01]  /*64a0*/  HFMA2 R12, -RZ, RZ, 0, 9.5367431640625e-07 ;  /* 0x00000010ff0c7431 */ /* 0x000fe200000001ff */
[----:B------:R-:W-:Y:S01]  /*64b0*/  BSSY B0, `(.L_x_118) ;  /* 0x0000007000007945 */ /* 0x000fe20003800000 */
[----:B------:R-:W-:Y:S02]  /*64c0*/  IMAD.MOV.U32 R7, RZ, RZ, R8 ;  /* 0x000000ffff077224 */ /* 0x000fe400078e0008 */
[----:B------:R-:W-:Y:S02]  /*64d0*/  IMAD.MOV.U32 R13, RZ, RZ, 0x1f ;  /* 0x0000001fff0d7424 */ /* 0x000fe400078e00ff */
[----:B------:R-:W-:-:S07]  /*64e0*/  IMAD.MOV.U32 R4, RZ, RZ, -0x1 ;  /* 0xffffffffff047424 */ /* 0x000fce00078e00ff */
[----:B------:R-:W-:Y:S05]  /*64f0*/  WARPSYNC.COLLECTIVE R4, `(.L_x_119) ;  /* 0x0000000004087348 */ /* 0x000fea0003c00000 */
[----:B------:R0:W1:Y:S02]  /*6500*/  SHFL.DOWN P4, R11, R7, R12, R13 ;  /* 0x0800000c070b7389 */ /* 0x000064000008000d */
[----:B01----:R-:W-:Y:S05]  /*6510*/  ENDCOLLECTIVE ;  /* 0x000000000000791b */ /* 0x003fea0003800000 */
.L_x_119:
[----:B------:R-:W-:Y:S05]  /*6520*/  BSYNC B0 ;  /* 0x0000000000007941 */ /* 0x000fea0003800000 */
.L_x_118:
[----:B------:R-:W-:Y:S02]  /*6530*/  IMAD.MOV.U32 R7, RZ, RZ, R11 ;  /* 0x000000ffff077224 */ /* 0x000fe400078e000b */
[----:B------:R-:W-:Y:S02]  /*6540*/  IMAD.MOV.U32 R12, RZ, RZ, 0x8 ;  /* 0x00000008ff0c7424 */ /* 0x000fe400078e00ff */
[----:B------:R-:W-:Y:S01]  /*6550*/  IMAD.MOV.U32 R13, RZ, RZ, 0x1f ;  /* 0x0000001fff0d7424 */ /* 0x000fe200078e00ff */
[----:B------:R-:W-:Y:S01]  /*6560*/  FSETP.GEU.AND P4, PT, R8, R7, PT ;  /* 0x000000070800720b */ /* 0x000fe20003f8e000 */
[----:B------:R-:W-:-:S03]  /*6570*/  IMAD.MOV.U32 R4, RZ, RZ, -0x1 ;  /* 0xffffffffff047424 */ /* 0x000fc600078e00ff */
[----:B------:R-:W-:-:S09]  /*6580*/  FSEL R7, R7, R8, !P4 ;  /* 0x0000000807077208 */ /* 0x000fd20006000000 */
[----:B------:R-:W-:Y:S05]  /*6590*/  WARPSYNC.COLLECTIVE R4, `(.L_x_120) ;  /* 0x0000000004087348 */ /* 0x000fea0003c00000 */
[----:B------:R0:W1:Y:S02]  /*65a0*/  SHFL.DOWN P4, R11, R7, R12, R13 ;  /* 0x0800000c070b7389 */ /* 0x000064000008000d */
[----:B01----:R-:W-:Y:S05]  /*65b0*/  ENDCOLLECTIVE ;  /* 0x000000000000791b */ /* 0x003fea0003800000 */
.L_x_120:
[----:B------:R-:W-:Y:S01]  /*65c0*/  MOV R12, 0x4 ;  /* 0x00000004000c7802 */ /* 0x000fe20000000f00 */
[----:B------:R-:W-:-:S05]  /*65d0*/  IMAD.MOV.U32 R6, RZ, RZ, R11 ;  /* 0x000000ffff067224 */ /* 0x000fca00078e000b */
[----:B------:R-:W-:-:S04]  /*65e0*/  FSETP.GEU.AND P4, PT, R7, R6, PT ;  /* 0x000000060700720b */ /* 0x000fc80003f8e000 */
[----:B------:R-:W-:-:S05]  /*65f0*/  FSEL R6, R6, R7, !P4 ;  /* 0x0000000706067208 */ /* 0x000fca0006000000 */
[----:B------:R-:W-:-:S07]  /*6600*/  IMAD.MOV.U32 R7, RZ, RZ, R6 ;  /* 0x000000ffff077224 */ /* 0x000fce00078e0006 */
[----:B------:R-:W-:Y:S05]  /*6610*/  WARPSYNC.COLLECTIVE R4, `(.L_x_121) ;  /* 0x0000000004087348 */ /* 0x000fea0003c00000 */
[----:B------:R0:W1:Y:S02]  /*6620*/  SHFL.DOWN P4, R11, R7, R12, R13 ;  /* 0x0800000c070b7389 */ /* 0x000064000008000d */
[----:B01----:R-:W-:Y:S05]  /*6630*/  ENDCOLLECTIVE ;  /* 0x000000000000791b */ /* 0x003fea0003800000 */
.L_x_121:
[----:B------:R-:W-:Y:S02]  /*6640*/  IMAD.MOV.U32 R12, RZ, RZ, 0x2 ;  /* 0x00000002ff0c7424 */ /* 0x000fe400078e00ff */
[----:B------:R-:W-:-:S05]  /*6650*/  IMAD.MOV.U32 R9, RZ, RZ, R11 ;  /* 0x000000ffff097224 */ /* 0x000fca00078e000b */
[----:B------:R-:W-:-:S04]  /*6660*/  FSETP.GEU.AND P4, PT, R6, R9, PT ;  /* 0x000000090600720b */ /* 0x000fc80003f8e000 */
[----:B------:R-:W-:-:S05]  /*6670*/  FSEL R9, R9, R6, !P4 ;  /* 0x0000000609097208 */ /* 0x000fca0006000000 */
[----:B------:R-:W-:-:S07]  /*6680*/  IMAD.MOV.U32 R7, RZ, RZ, R9 ;  /* 0x000000ffff077224 */ /* 0x000fce00078e0009 */
[----:B------:R-:W-:Y:S05]  /*6690*/  WARPSYNC.COLLECTIVE R4, `(.L_x_122) ;  /* 0x0000000004087348 */ /* 0x000fea0003c00000 */
[----:B------:R0:W1:Y:S02]  /*66a0*/  SHFL.DOWN P4, R11, R7, R12, R13 ;  /* 0x0800000c070b7389 */ /* 0x000064000008000d */
[----:B01----:R-:W-:Y:S05]  /*66b0*/  ENDCOLLECTIVE ;  /* 0x000000000000791b */ /* 0x003fea0003800000 */
.L_x_122:
        /* <DEDUP_REMOVED lines=8> */
.L_x_123:
[----:B------:R-:W-:Y:S05]  /*6740*/  BRA `(.L_x_124) ;  /* 0xffffffac00e07947 */ /* 0x000fea000383ffff */
.L_x_26:
[----:B------:R-:W-:Y:S01]  /*6750*/  BSSY B1, `(.L_x_125) ;  /* 0x0000005000017945 */ /* 0x000fe20003800000 */
[----:B01234-:R-:W-:-:S07]  /*6760*/  IMAD.MOV.U32 R4, RZ, RZ, -0x1 ;  /* 0xffffffffff047424 */ /* 0x01ffce00078e00ff */
[----:B------:R-:W-:Y:S05]  /*6770*/  WARPSYNC.COLLECTIVE R4, `(.L_x_126) ;  /* 0x0000000004087348 */ /* 0x000fea0003c00000 */
[----:B------:R-:W-:Y:S01]  /*6780*/  NOP ;  /* 0x0000000000007918 */ /* 0x000fe20000000000 */
[----:B------:R-:W-:Y:S05]  /*6790*/  ENDCOLLECTIVE ;  /* 0x000000000000791b */ /* 0x000fea0003800000 */
.L_x_126:
[----:B------:R-:W-:Y:S05]  /*67a0*/  BSYNC B1 ;  /* 0x0000000000017941 */ /* 0x000fea0003800000 */
.L_x_125:
[----:B------:R-:W-:Y:S05]  /*67b0*/  BRA `(.L_x_127) ;  /* 0xffffffb800c87947 */ /* 0x000fea000383ffff */
.L_x_35:
[----:B------:R-:W-:Y:S01]  /*67c0*/  BSSY B1, `(.L_x_128) ;  /* 0x0000005000017945 */ /* 0x000fe20003800000 */
[----:B01234-:R-:W-:-:S07]  /*67d0*/  IMAD.MOV.U32 R4, RZ, RZ, -0x1 ;  /* 0xffffffffff047424 */ /* 0x01ffce00078e00ff */
[----:B------:R-:W-:Y:S05]  /*67e0*/  WARPSYNC.COLLECTIVE R4, `(.L_x_129) ;  /* 0x0000000004087348 */ /* 0x000fea0003c00000 */
[----:B------:R-:W-:Y:S01]  /*67f0*/  NOP ;  /* 0x0000000000007918 */ /* 0x000fe20000000000 */
[----:B------:R-:W-:Y:S05]  /*6800*/  ENDCOLLECTIVE ;  /* 0x000000000000791b */ /* 0x000fea0003800000 */
.L_x_129:
[----:B------:R-:W-:Y:S05]  /*6810*/  BSYNC B1 ;  /* 0x0000000000017941 */ /* 0x000fea0003800000 */
.L_x_128:
[----:B------:R-:W-:Y:S05]  /*6820*/  BRA `(.L_x_130) ;  /* 0xffffffc000207947 */ /* 0x000fea000383ffff */
.L_x_42:
[----:B------:R-:W-:Y:S01]  /*6830*/  BSSY B1, `(.L_x_131) ;  /* 0x0000005000017945 */ /* 0x000fe20003800000 */
[----:B01234-:R-:W-:-:S07]  /*6840*/  MOV R4, 0xffffffff ;  /* 0xffffffff00047802 */ /* 0x01ffce0000000f00 */
[----:B------:R-:W-:Y:S05]  /*6850*/  WARPSYNC.COLLECTIVE R4, `(.L_x_132) ;  /* 0x0000000004087348 */ /* 0x000fea0003c00000 */
[----:B------:R-:W-:Y:S01]  /*6860*/  NOP ;  /* 0x0000000000007918 */ /* 0x000fe20000000000 */
[----:B------:R-:W-:Y:S05]  /*6870*/  ENDCOLLECTIVE ;  /* 0x000000000000791b */ /* 0x000fea0003800000 */
.L_x_132:
[----:B------:R-:W-:Y:S05]  /*6880*/  BSYNC B1 ;  /* 0x0000000000017941 */ /* 0x000fea0003800000 */
.L_x_131:
[----:B------:R-:W-:Y:S05]  /*6890*/  BRA `(.L_x_13) ;  /* 0xffffffc400047947 */ /* 0x000fea000383ffff */
.L_x_58:
[----:B------:R-:W-:-:S07]  /*68a0*/  IMAD.MOV.U32 R4, RZ, RZ, -0x1 ;  /* 0xffffffffff047424 */ /* 0x000fce00078e00ff */
[----:B0-2---:R-:W-:Y:S05]  /*68b0*/  WARPSYNC.COLLECTIVE R4, `(.L_x_133) ;  /* 0x0000000004087348 */ /* 0x005fea0003c00000 */
[----:B------:R-:W-:Y:S01]  /*68c0*/  NOP ;  /* 0x0000000000007918 */ /* 0x000fe20000000000 */
[----:B0-2---:R-:W-:Y:S05]  /*68d0*/  ENDCOLLECTIVE ;  /* 0x000000000000791b */ /* 0x005fea0003800000 */
.L_x_133:
[----:B------:R-:W-:Y:S05]  /*68e0*/  BRA `(.L_x_134) ;  /* 0xffffffc800b87947 */ /* 0x000fea000383ffff */
.L_x_70:
[----:B------:R-:W-:Y:S01]  /*68f0*/  BSSY B0, `(.L_x_135) ;  /* 0x0000005000007945 */ /* 0x000fe20003800000 */
[----:B-1----:R-:W-:-:S07]  /*6900*/  IMAD.MOV.U32 R4, RZ, RZ, -0x1 ;  /* 0xffffffffff047424 */ /* 0x002fce00078e00ff */
[----:B0-234-:R-:W-:Y:S05]  /*6910*/  WARPSYNC.COLLECTIVE R4, `(.L_x_136) ;  /* 0x0000000004087348 */ /* 0x01dfea0003c00000 */
[----:B------:R-:W-:Y:S01]  /*6920*/  NOP ;  /* 0x0000000000007918 */ /* 0x000fe20000000000 */
[----:B0-234-:R-:W-:Y:S05]  /*6930*/  ENDCOLLECTIVE ;  /* 0x000000000000791b */ /* 0x01dfea0003800000 */
.L_x_136:
[----:B------:R-:W-:Y:S05]  /*6940*/  BSYNC B0 ;  /* 0x0000000000007941 */ /* 0x000fea0003800000 */
.L_x_135:
[----:B------:R-:W-:Y:S05]  /*6950*/  BRA `(.L_x_137) ;  /* 0xffffffd400a47947 */ /* 0x000fea000383ffff */
.L_x_78:
[----:B------:R-:W-:Y:S01]  /*6960*/  BSSY B0, `(.L_x_138) ;  /* 0x0000005000007945 */ /* 0x000fe20003800000 */
[----:B-1----:R-:W-:-:S07]  /*6970*/  IMAD.MOV.U32 R4, RZ, RZ, -0x1 ;  /* 0xffffffffff047424 */ /* 0x002fce00078e00ff */
[----:B0-234-:R-:W-:Y:S05]  /*6980*/  WARPSYNC.COLLECTIVE R4, `(.L_x_139) ;  /* 0x0000000004087348 */ /* 0x01dfea0003c00000 */
[----:B------:R-:W-:Y:S01]  /*6990*/  NOP ;  /* 0x0000000000007918 */ /* 0x000fe20000000000 */
[----:B0-234-:R-:W-:Y:S05]  /*69a0*/  ENDCOLLECTIVE ;  /* 0x000000000000791b */ /* 0x01dfea0003800000 */
.L_x_139:
[----:B------:R-:W-:Y:S05]  /*69b0*/  BSYNC B0 ;  /* 0x0000000000007941 */ /* 0x000fea0003800000 */
.L_x_138:
[----:B------:R-:W-:Y:S05]  /*69c0*/  BRA `(.L_x_140) ;  /* 0xffffffdc00207947 */ /* 0x000fea000383ffff */
.L_x_84:
[----:B------:R-:W-:Y:S01]  /*69d0*/  BSSY B0, `(.L_x_141) ;  /* 0x0000005000007945 */ /* 0x000fe20003800000 */
[----:B-1----:R-:W-:-:S07]  /*69e0*/  IMAD.MOV.U32 R4, RZ, RZ, -0x1 ;  /* 0xffffffffff047424 */ /* 0x002fce00078e00ff */
[----:B0-234-:R-:W-:Y:S05]  /*69f0*/  WARPSYNC.COLLECTIVE R4, `(.L_x_142) ;  /* 0x0000000004087348 */ /* 0x01dfea0003c00000 */
[----:B------:R-:W-:Y:S01]  /*6a00*/  NOP ;  /* 0x0000000000007918 */ /* 0x000fe20000000000 */
[----:B0-234-:R-:W-:Y:S05]  /*6a10*/  ENDCOLLECTIVE ;  /* 0x000000000000791b */ /* 0x01dfea0003800000 */
.L_x_142:
[----:B------:R-:W-:Y:S05]  /*6a20*/  BSYNC B0 ;  /* 0x0000000000007941 */ /* 0x000fea0003800000 */
.L_x_141:
[----:B------:R-:W-:Y:S05]  /*6a30*/  BRA `(.L_x_46) ;  /* 0xffffffe0002c7947 */ /* 0x000fea000383ffff */
.L_x_92:
[----:B------:R-:W-:Y:S01]  /*6a40*/  BSSY B0, `(.L_x_143) ;  /* 0x0000005000007945 */ /* 0x000fe20003800000 */
[----:B0-----:R-:W-:-:S07]  /*6a50*/  IMAD.MOV.U32 R4, RZ, RZ, -0x1 ;  /* 0xffffffffff047424 */ /* 0x001fce00078e00ff */
[----:B-123--:R-:W-:Y:S05]  /*6a60*/  WARPSYNC.COLLECTIVE R4, `(.L_x_144) ;  /* 0x0000000004087348 */ /* 0x00efea0003c00000 */
[----:B------:R-:W-:Y:S01]  /*6a70*/  NOP ;  /* 0x0000000000007918 */ /* 0x000fe20000000000 */
[----:B-123--:R-:W-:Y:S05]  /*6a80*/  ENDCOLLECTIVE ;  /* 0x000000000000791b */ /* 0x00efea0003800000 */
.L_x_144:
[----:B------:R-:W-:Y:S05]  /*6a90*/  BSYNC B0 ;  /* 0x0000000000007941 */ /* 0x000fea0003800000 */
.L_x_143:
[----:B------:R-:W-:Y:S05]  /*6aa0*/  BRA `(.L_x_145) ;  /* 0xffffffe400e47947 */ /* 0x000fea000383ffff */
.L_x_105:
[----:B------:R-:W-:Y:S01]  /*6ab0*/  BSSY B0, `(.L_x_146) ;  /* 0x0000005000007945 */ /* 0x000fe20003800000 */
[----:B0---4-:R-:W-:-:S07]  /*6ac0*/  IMAD.MOV.U32 R4, RZ, RZ, -0x1 ;  /* 0xffffffffff047424 */ /* 0x011fce00078e00ff */
[----:B-123--:R-:W-:Y:S05]  /*6ad0*/  WARPSYNC.COLLECTIVE R4, `(.L_x_147) ;  /* 0x0000000004087348 */ /* 0x00efea0003c00000 */
[----:B------:R-:W-:Y:S01]  /*6ae0*/  NOP ;  /* 0x0000000000007918 */ /* 0x000fe20000000000 */
[----:B-123--:R-:W-:Y:S05]  /*6af0*/  ENDCOLLECTIVE ;  /* 0x000000000000791b */ /* 0x00efea0003800000 */
.L_x_147:
[----:B------:R-:W-:Y:S05]  /*6b00*/  BSYNC B0 ;  /* 0x0000000000007941 */ /* 0x000fea0003800000 */
.L_x_146:
[----:B------:R-:W-:Y:S05]  /*6b10*/  BRA `(.L_x_148) ;  /* 0xffffffec00547947 */ /* 0x000fea000383ffff */
.L_x_109:
[----:B------:R-:W-:Y:S01]  /*6b20*/  BSSY B0, `(.L_x_149) ;  /* 0x0000005000007945 */ /* 0x000fe20003800000 */
[----:B0---4-:R-:W-:-:S07]  /*6b30*/  IMAD.MOV.U32 R4, RZ, RZ, -0x1 ;  /* 0xffffffffff047424 */ /* 0x011fce00078e00ff */
[----:B-123--:R-:W-:Y:S05]  /*6b40*/  WARPSYNC.COLLECTIVE R4, `(.L_x_150) ;  /* 0x0000000004087348 */ /* 0x00efea0003c00000 */
[----:B------:R-:W-:Y:S01]  /*6b50*/  NOP ;  /* 0x0000000000007918 */ /* 0x000fe20000000000 */
[----:B-123--:R-:W-:Y:S05]  /*6b60*/  ENDCOLLECTIVE ;  /* 0x000000000000791b */ /* 0x00efea0003800000 */
.L_x_150:
[----:B------:R-:W-:Y:S05]  /*6b70*/  BSYNC B0 ;  /* 0x0000000000007941 */ /* 0x000fea0003800000 */
.L_x_149:
[----:B------:R-:W-:Y:S05]  /*6b80*/  BRA `(.L_x_151) ;  /* 0xffffffec00c47947 */ /* 0x000fea000383ffff */
.L_x_152:
[----:B------:R-:W-:-:S00]  /*6b90*/  BRA `(.L_x_152) ;  /* 0xfffffffc00fc7947 */ /* 0x000fc0000383ffff */
[----:B------:R-:W-:-:S00]  /*6ba0*/  NOP ;  /* 0x0000000000007918 */ /* 0x000fc00000000000 */
        /* <DEDUP_REMOVED lines=13> */
.L_x_153:


//--------------------- .nv.shared._Z10knn_kernelPK6float2iS1_iP4Pairi --------------------------
	.section	.nv.shared._Z10knn_kernelPK6float2iS1_iP4Pairi,"aw",@nobits
	.sectionflags	@""
	.align	16
	.zero		1024


//--------------------- .nv.shared.reserved.0     --------------------------
	.section	.nv.shared.reserved.0,"aw",@nobits
	.weak		__nv_reservedSMEM_offset_0_alias
	.size		__nv_reservedSMEM_offset_0_alias, 0, 64
	.other		__nv_reservedSMEM_offset_0_alias,@"STO_CUDA_RESERVED_SHARED STV_DEFAULT"
__nv_reservedSMEM_offset_0_alias:
	.zero		0
	.zero		64


//--------------------- .nv.constant0._Z10knn_kernelPK6float2iS1_iP4Pairi --------------------------
	.section	.nv.constant0._Z10knn_kernelPK6float2iS1_iP4Pairi,"a",@progbits
	.sectionflags	@""
	.align	4
.nv.constant0._Z10knn_kernelPK6float2iS1_iP4Pairi:
	.zero		940


//--------------------- SYMBOLS --------------------------

	.type		.nv.reservedSmem.offset0,@object
	.size		.nv.reservedSmem.offset0,0x4
	.type		.nv.reservedSmem.cap,@object
	.size		.nv.reservedSmem.cap,0x4
